	.target	sm_90a

	.elftype	@"ET_EXEC"


//--------------------- .note.nv.tkinfo           --------------------------
	.section	.note.nv.tkinfo,"",@"SHT_NOTE"
	.sectionflags	@"SHF_NOTE_NV_TKINFO"
	.tkinfo
        /*0018*/ 	.word	0x00000002
        /*0030*/ 	.string	""
        /*0030*/ 	.string	"ptxas"
        /*0030*/ 	.string	"Cuda compilation tools, release 13.0, V13.0.88"
        /*0030*/ 	.string	"Build cuda_13.0.r13.0/compiler.36424714_0"
        /*0030*/ 	.string	"-v  -suppress-debug-info  -lineinfo  -arch sm_90a "



//--------------------- .note.nv.cuinfo           --------------------------
	.section	.note.nv.cuinfo,"",@"SHT_NOTE"
	.sectionflags	@"SHF_NOTE_NV_CUINFO"
        /*0018*/ 	.short	0x0002
        /*001a*/ 	.short	0x005a
        /*001c*/ 	.short	0x0082
	.zero		2


//--------------------- .nv.info                  --------------------------
	.section	.nv.info,"",@"SHT_CUDA_INFO"
	.align	4


	//----- nvinfo : EIATTR_REGCOUNT
	.align		4
        /*0000*/ 	.byte	0x04, 0x2f
        /*0002*/ 	.short	(.L_1 - .L_0)
	.align		4
.L_0:
        /*0004*/ 	.word	index@(matmul_kernel)
        /*0008*/ 	.word	0x000000ff


	//----- nvinfo : EIATTR_FRAME_SIZE
	.align		4
.L_1:
        /*000c*/ 	.byte	0x04, 0x11
        /*000e*/ 	.short	(.L_3 - .L_2)
	.align		4
.L_2:
        /*0010*/ 	.word	index@(matmul_kernel)
        /*0014*/ 	.word	0x00000000


	//----- nvinfo : EIATTR_MIN_STACK_SIZE
	.align		4
.L_3:
        /*0018*/ 	.byte	0x04, 0x12
        /*001a*/ 	.short	(.L_5 - .L_4)
	.align		4
.L_4:
        /*001c*/ 	.word	index@(matmul_kernel)
        /*0020*/ 	.word	0x00000000
.L_5:


//--------------------- .nv.compat                --------------------------
	.section	.nv.compat,"",@"SHT_CUDA_COMPAT_INFO"
	.align	4
        /*0000*/ 	.byte	0x02, 0x09, 0x01, 0x00, 0x02, 0x02, 0x01, 0x00, 0x02, 0x05, 0x05, 0x00, 0x03, 0x07, 0x01, 0x01
        /*0010*/ 	.byte	0x02, 0x03, 0x00, 0x00, 0x02, 0x06, 0x01, 0x00, 0x04, 0x0b, 0x08, 0x00, 0x00, 0x00, 0x00, 0x00
        /*0020*/ 	.byte	0x00, 0x00, 0x00, 0x00


//--------------------- .nv.info.matmul_kernel    --------------------------
	.section	.nv.info.matmul_kernel,"",@"SHT_CUDA_INFO"
	.sectionflags	@""
	.align	4


	//----- nvinfo : EIATTR_CUDA_API_VERSION
	.align		4
        /*0000*/ 	.byte	0x04, 0x37
        /*0002*/ 	.short	(.L_7 - .L_6)
.L_6:
        /*0004*/ 	.word	0x00000082


	//----- nvinfo : EIATTR_KPARAM_INFO
	.align		4
.L_7:
        /*0008*/ 	.byte	0x04, 0x17
        /*000a*/ 	.short	(.L_9 - .L_8)
.L_8:
        /*000c*/ 	.word	0x00000000
        /*0010*/ 	.short	0x000d
        /*0012*/ 	.short	0x0048
        /*0014*/ 	.byte	0x00, 0xf4, 0x21, 0x00


	//----- nvinfo : EIATTR_KPARAM_INFO
	.align		4
.L_9:
        /*0018*/ 	.byte	0x04, 0x17
        /*001a*/ 	.short	(.L_11 - .L_10)
.L_10:
        /*001c*/ 	.word	0x00000000
        /*0020*/ 	.short	0x000c
        /*0022*/ 	.short	0x0040
        /*0024*/ 	.byte	0x00, 0xf4, 0x21, 0x00


	//----- nvinfo : EIATTR_KPARAM_INFO
	.align		4
.L_11:
        /*0028*/ 	.byte	0x04, 0x17
        /*002a*/ 	.short	(.L_13 - .L_12)
.L_12:
        /*002c*/ 	.word	0x00000000
        /*0030*/ 	.short	0x000b
        /*0032*/ 	.short	0x0038
        /*0034*/ 	.byte	0x00, 0xf0, 0x11, 0x00


	//----- nvinfo : EIATTR_KPARAM_INFO
	.align		4
.L_13:
        /*0038*/ 	.byte	0x04, 0x17
        /*003a*/ 	.short	(.L_15 - .L_14)
.L_14:
        /*003c*/ 	.word	0x00000000
        /*0040*/ 	.short	0x000a
        /*0042*/ 	.short	0x0034
        /*0044*/ 	.byte	0x00, 0xf0, 0x11, 0x00


	//----- nvinfo : EIATTR_KPARAM_INFO
	.align		4
.L_15:
        /*0048*/ 	.byte	0x04, 0x17
        /*004a*/ 	.short	(.L_17 - .L_16)
.L_16:
        /*004c*/ 	.word	0x00000000
        /*0050*/ 	.short	0x0009
        /*0052*/ 	.short	0x0030
        /*0054*/ 	.byte	0x00, 0xf0, 0x11, 0x00


	//----- nvinfo : EIATTR_KPARAM_INFO
	.align		4
.L_17:
        /*0058*/ 	.byte	0x04, 0x17
        /*005a*/ 	.short	(.L_19 - .L_18)
.L_18:
        /*005c*/ 	.word	0x00000000
        /*0060*/ 	.short	0x0008
        /*0062*/ 	.short	0x002c
        /*0064*/ 	.byte	0x00, 0xf0, 0x11, 0x00


	//----- nvinfo : EIATTR_KPARAM_INFO
	.align		4
.L_19:
        /*0068*/ 	.byte	0x04, 0x17
        /*006a*/ 	.short	(.L_21 - .L_20)
.L_20:
        /*006c*/ 	.word	0x00000000
        /*0070*/ 	.short	0x0007
        /*0072*/ 	.short	0x0028
        /*0074*/ 	.byte	0x00, 0xf0, 0x11, 0x00


	//----- nvinfo : EIATTR_KPARAM_INFO
	.align		4
.L_21:
        /*0078*/ 	.byte	0x04, 0x17
        /*007a*/ 	.short	(.L_23 - .L_22)
.L_22:
        /*007c*/ 	.word	0x00000000
        /*0080*/ 	.short	0x0006
        /*0082*/ 	.short	0x0024
        /*0084*/ 	.byte	0x00, 0xf0, 0x11, 0x00


	//----- nvinfo : EIATTR_KPARAM_INFO
	.align		4
.L_23:
        /*0088*/ 	.byte	0x04, 0x17
        /*008a*/ 	.short	(.L_25 - .L_24)
.L_24:
        /*008c*/ 	.word	0x00000000
        /*0090*/ 	.short	0x0005
        /*0092*/ 	.short	0x0020
        /*0094*/ 	.byte	0x00, 0xf0, 0x11, 0x00


	//----- nvinfo : EIATTR_KPARAM_INFO
	.align		4
.L_25:
        /*0098*/ 	.byte	0x04, 0x17
        /*009a*/ 	.short	(.L_27 - .L_26)
.L_26:
        /*009c*/ 	.word	0x00000000
        /*00a0*/ 	.short	0x0004
        /*00a2*/ 	.short	0x001c
        /*00a4*/ 	.byte	0x00, 0xf0, 0x11, 0x00


	//----- nvinfo : EIATTR_KPARAM_INFO
	.align		4
.L_27:
        /*00a8*/ 	.byte	0x04, 0x17
        /*00aa*/ 	.short	(.L_29 - .L_28)
.L_28:
        /*00ac*/ 	.word	0x00000000
        /*00b0*/ 	.short	0x0003
        /*00b2*/ 	.short	0x0018
        /*00b4*/ 	.byte	0x00, 0xf0, 0x11, 0x00


	//----- nvinfo : EIATTR_KPARAM_INFO
	.align		4
.L_29:
        /*00b8*/ 	.byte	0x04, 0x17
        /*00ba*/ 	.short	(.L_31 - .L_30)
.L_30:
        /*00bc*/ 	.word	0x00000000
        /*00c0*/ 	.short	0x0002
        /*00c2*/ 	.short	0x0010
        /*00c4*/ 	.byte	0x00, 0xf4, 0x21, 0x00


	//----- nvinfo : EIATTR_KPARAM_INFO
	.align		4
.L_31:
        /*00c8*/ 	.byte	0x04, 0x17
        /*00ca*/ 	.short	(.L_33 - .L_32)
.L_32:
        /*00cc*/ 	.word	0x00000000
        /*00d0*/ 	.short	0x0001
        /*00d2*/ 	.short	0x0008
        /*00d4*/ 	.byte	0x00, 0xf4, 0x21, 0x00


	//----- nvinfo : EIATTR_KPARAM_INFO
	.align		4
.L_33:
        /*00d8*/ 	.byte	0x04, 0x17
        /*00da*/ 	.short	(.L_35 - .L_34)
.L_34:
        /*00dc*/ 	.word	0x00000000
        /*00e0*/ 	.short	0x0000
        /*00e2*/ 	.short	0x0000
        /*00e4*/ 	.byte	0x00, 0xf4, 0x21, 0x00


	//----- nvinfo : EIATTR_SPARSE_MMA_MASK
	.align		4
.L_35:
        /*00e8*/ 	.byte	0x03, 0x50
        /*00ea*/ 	.short	0x0000


	//----- nvinfo : EIATTR_MAXREG_COUNT
	.align		4
        /*00ec*/ 	.byte	0x03, 0x1b
        /*00ee*/ 	.short	0x00ff


	//----- nvinfo : EIATTR_NUM_BARRIERS
	.align		4
        /*00f0*/ 	.byte	0x02, 0x4c
        /*00f2*/ 	.byte	0x01
	.zero		1


	//----- nvinfo : EIATTR_MERCURY_ISA_VERSION
	.align		4
        /*00f4*/ 	.byte	0x03, 0x5f
        /*00f6*/ 	.short	0x0101


	//----- nvinfo : EIATTR_EXIT_INSTR_OFFSETS
	.align		4
        /*00f8*/ 	.byte	0x04, 0x1c
        /*00fa*/ 	.short	(.L_37 - .L_36)


	//   ....[0]....
.L_36:
        /*00fc*/ 	.word	0x00006710


	//   ....[1]....
        /*0100*/ 	.word	0x00006740


	//----- nvinfo : EIATTR_REQNTID
	.align		4
.L_37:
        /*0104*/ 	.byte	0x04, 0x10
        /*0106*/ 	.short	(.L_39 - .L_38)
.L_38:
        /*0108*/ 	.word	0x00000040
        /*010c*/ 	.word	0x00000001
        /*0110*/ 	.word	0x00000001


	//----- nvinfo : EIATTR_CBANK_PARAM_SIZE
	.align		4
.L_39:
        /*0114*/ 	.byte	0x03, 0x19
        /*0116*/ 	.short	0x0050


	//----- nvinfo : EIATTR_PARAM_CBANK
	.align		4
        /*0118*/ 	.byte	0x04, 0x0a
        /*011a*/ 	.short	(.L_41 - .L_40)
	.align		4
.L_40:
        /*011c*/ 	.word	index@(.nv.constant0.matmul_kernel)
        /*0120*/ 	.short	0x0210
        /*0122*/ 	.short	0x0050


	//----- nvinfo : EIATTR_SW_WAR
	.align		4
.L_41:
        /*0124*/ 	.byte	0x04, 0x36
        /*0126*/ 	.short	(.L_43 - .L_42)
.L_42:
        /*0128*/ 	.word	0x00000008
.L_43:


//--------------------- .nv.callgraph             --------------------------
	.section	.nv.callgraph,"",@"SHT_CUDA_CALLGRAPH"
	.align	4
	.sectionentsize	8
	.align		4
        /*0000*/ 	.word	0x00000000
	.align		4
        /*0004*/ 	.word	0xffffffff
	.align		4
        /*0008*/ 	.word	0x00000000
	.align		4
        /*000c*/ 	.word	0xfffffffe
	.align		4
        /*0010*/ 	.word	0x00000000
	.align		4
        /*0014*/ 	.word	0xfffffffd
	.align		4
        /*0018*/ 	.word	0x00000000
	.align		4
        /*001c*/ 	.word	0xfffffffc


//--------------------- .text.matmul_kernel       --------------------------
	.section	.text.matmul_kernel,"ax",@progbits
	.align	128
        .global         matmul_kernel
        .type           matmul_kernel,@function
        .size           matmul_kernel,(.L_x_3 - matmul_kernel)
        .other          matmul_kernel,@"STO_CUDA_ENTRY STV_DEFAULT"
matmul_kernel:
.text.matmul_kernel:
[----:B------:R-:W-:Y:S08]  /*0000*/  LDC R1, c[0x0][0x28] ;  /* 0x00000a00ff017b82 */ /* 0x000ff00000000800 */
[----:B------:R-:W0:Y:S01]  /*0010*/  LDC.64 R56, c[0x0][0x228] ;  /* 0x00008a00ff387b82 */ /* 0x000e220000000a00 */
[----:B------:R-:W1:Y:S01]  /*0020*/  S2R R5, SR_CTAID.X ;  /* 0x0000000000057919 */ /* 0x000e620000002500 */
[----:B------:R-:W-:Y:S01]  /*0030*/  UMOV UR4, 0x400 ;  /* 0x0000040000047882 */ /* 0x000fe20000000000 */
[----:B------:R-:W-:Y:S01]  /*0040*/  ULDC.64 UR6, c[0x0][0x208] ;  /* 0x0000820000067ab9 */ /* 0x000fe20000000a00 */
[----:B------:R-:W-:Y:S01]  /*0050*/  CS2R R80, SRZ ;  /* 0x0000000000507805 */ /* 0x000fe2000001ff00 */
[----:B------:R-:W2:Y:S01]  /*0060*/  S2R R20, SR_TID.X ;  /* 0x0000000000147919 */ /* 0x000ea20000002100 */
[----:B------:R-:W-:-:S02]  /*0070*/  CS2R R82, SRZ ;  /* 0x0000000000527805 */ /* 0x000fc4000001ff00 */
[----:B------:R-:W-:Y:S01]  /*0080*/  CS2R R84, SRZ ;  /* 0x0000000000547805 */ /* 0x000fe2000001ff00 */
[----:B------:R-:W3:Y:S01]  /*0090*/  LDC R153, c[0x0][0x230] ;  /* 0x00008c00ff997b82 */ /* 0x000ee20000000800 */
[----:B------:R-:W-:Y:S02]  /*00a0*/  CS2R R86, SRZ ;  /* 0x0000000000567805 */ /* 0x000fe4000001ff00 */
[----:B------:R-:W-:Y:S02]  /*00b0*/  CS2R R88, SRZ ;  /* 0x0000000000587805 */ /* 0x000fe4000001ff00 */
[----:B------:R-:W-:Y:S02]  /*00c0*/  CS2R R90, SRZ ;  /* 0x00000000005a7805 */ /* 0x000fe4000001ff00 */
[----:B------:R-:W-:Y:S02]  /*00d0*/  CS2R R92, SRZ ;  /* 0x00000000005c7805 */ /* 0x000fe4000001ff00 */
[----:B------:R-:W-:Y:S01]  /*00e0*/  CS2R R94, SRZ ;  /* 0x00000000005e7805 */ /* 0x000fe2000001ff00 */
[----:B------:R-:W4:Y:S01]  /*00f0*/  S2UR UR5, SR_CgaCtaId ;  /* 0x00000000000579c3 */ /* 0x000f220000008800 */
[----:B0-----:R-:W-:-:S05]  /*0100*/  VIADD R0, R57, 0x1f ;  /* 0x0000001f39007836 */ /* 0x001fca0000000000 */
[----:B------:R-:W-:Y:S01]  /*0110*/  SHF.R.S32.HI R3, RZ, 0x1f, R0 ;  /* 0x0000001fff037819 */ /* 0x000fe20000011400 */
[----:B---3--:R-:W-:-:S03]  /*0120*/  VIADD R153, R153, 0x3f ;  /* 0x0000003f99997836 */ /* 0x008fc60000000000 */
[----:B------:R-:W-:Y:S02]  /*0130*/  LEA.HI R3, R3, R0, RZ, 0x5 ;  /* 0x0000000003037211 */ /* 0x000fe400078f28ff */
[----:B-1----:R-:W-:Y:S02]  /*0140*/  IABS R8, R5 ;  /* 0x0000000500087213 */ /* 0x002fe40000000000 */
[----:B------:R-:W-:Y:S02]  /*0150*/  SHF.R.S32.HI R3, RZ, 0x5, R3 ;  /* 0x00000005ff037819 */ /* 0x000fe40000011403 */
[----:B--2---:R-:W-:Y:S01]  /*0160*/  LOP3.LUT R155, R20, 0x3f, RZ, 0xc0, !PT ;  /* 0x0000003f149b7812 */ /* 0x004fe200078ec0ff */
[----:B----4-:R-:W-:Y:S02]  /*0170*/  ULEA UR4, UR5, UR4, 0x18 ;  /* 0x0000000405047291 */ /* 0x010fe4000f8ec03f */
[----:B------:R-:W-:-:S05]  /*0180*/  IMAD.SHL.U32 R4, R3, 0x8, RZ ;  /* 0x0000000803047824 */ /* 0x000fca00078e00ff */
[-C--:B------:R-:W-:Y:S02]  /*0190*/  IABS R7, R4.reuse ;  /* 0x0000000400077213 */ /* 0x080fe40000000000 */
[----:B------:R-:W-:Y:S02]  /*01a0*/  IABS R10, R4 ;  /* 0x00000004000a7213 */ /* 0x000fe40000000000 */
[----:B------:R-:W0:Y:S08]  /*01b0*/  I2F.RP R0, R7 ;  /* 0x0000000700007306 */ /* 0x000e300000209400 */
[----:B0-----:R-:W0:Y:S02]  /*01c0*/  MUFU.RCP R0, R0 ;  /* 0x0000000000007308 */ /* 0x001e240000001000 */
[----:B0-----:R-:W-:-:S02]  /*01d0*/  VIADD R2, R0, 0xffffffe ;  /* 0x0ffffffe00027836 */ /* 0x001fc40000000000 */
[----:B------:R-:W-:-:S04]  /*01e0*/  IMAD.MOV R0, RZ, RZ, -R10 ;  /* 0x000000ffff007224 */ /* 0x000fc800078e0a0a */
[----:B------:R0:W1:Y:S02]  /*01f0*/  F2I.FTZ.U32.TRUNC.NTZ R3, R2 ;  /* 0x0000000200037305 */ /* 0x000064000021f000 */
[----:B0-----:R-:W-:Y:S02]  /*0200*/  IMAD.MOV.U32 R2, RZ, RZ, RZ ;  /* 0x000000ffff027224 */ /* 0x001fe400078e00ff */
[----:B-1----:R-:W-:-:S04]  /*0210*/  IMAD.MOV R6, RZ, RZ, -R3 ;  /* 0x000000ffff067224 */ /* 0x002fc800078e0a03 */
[----:B------:R-:W-:Y:S02]  /*0220*/  IMAD R9, R6, R7, RZ ;  /* 0x0000000706097224 */ /* 0x000fe400078e02ff */
[----:B------:R-:W-:Y:S02]  /*0230*/  IMAD.MOV.U32 R6, RZ, RZ, R8 ;  /* 0x000000ffff067224 */ /* 0x000fe400078e0008 */
[----:B------:R-:W-:-:S06]  /*0240*/  IMAD.HI.U32 R3, R3, R9, R2 ;  /* 0x0000000903037227 */ /* 0x000fcc00078e0002 */
[----:B------:R-:W-:-:S04]  /*0250*/  IMAD.HI.U32 R3, R3, R6, RZ ;  /* 0x0000000603037227 */ /* 0x000fc800078e00ff */
[----:B------:R-:W-:-:S05]  /*0260*/  IMAD R0, R3, R0, R6 ;  /* 0x0000000003007224 */ /* 0x000fca00078e0206 */
[----:B------:R-:W-:-:S13]  /*0270*/  ISETP.GT.U32.AND P1, PT, R7, R0, PT ;  /* 0x000000000700720c */ /* 0x000fda0003f24070 */
[----:B------:R-:W-:Y:S02]  /*0280*/  @!P1 IMAD.IADD R0, R0, 0x1, -R7 ;  /* 0x0000000100009824 */ /* 0x000fe400078e0a07 */
[----:B------:R-:W-:Y:S01]  /*0290*/  @!P1 VIADD R3, R3, 0x1 ;  /* 0x0000000103039836 */ /* 0x000fe20000000000 */
[----:B------:R-:W-:Y:S02]  /*02a0*/  ISETP.NE.AND P1, PT, R4, RZ, PT ;  /* 0x000000ff0400720c */ /* 0x000fe40003f25270 */
[----:B------:R-:W-:Y:S02]  /*02b0*/  ISETP.GE.U32.AND P0, PT, R0, R7, PT ;  /* 0x000000070000720c */ /* 0x000fe40003f06070 */
[----:B------:R-:W-:-:S04]  /*02c0*/  LOP3.LUT R0, R5, R4, RZ, 0x3c, !PT ;  /* 0x0000000405007212 */ /* 0x000fc800078e3cff */
[----:B------:R-:W-:Y:S01]  /*02d0*/  ISETP.GE.AND P2, PT, R0, RZ, PT ;  /* 0x000000ff0000720c */ /* 0x000fe20003f46270 */
[----:B------:R-:W-:-:S06]  /*02e0*/  VIADD R0, R56, 0x3f ;  /* 0x0000003f38007836 */ /* 0x000fcc0000000000 */
[----:B------:R-:W-:-:S04]  /*02f0*/  @P0 VIADD R3, R3, 0x1 ;  /* 0x0000000103030836 */ /* 0x000fc80000000000 */
[----:B------:R-:W-:Y:S01]  /*0300*/  IMAD.MOV.U32 R2, RZ, RZ, R3 ;  /* 0x000000ffff027224 */ /* 0x000fe200078e0003 */
[----:B------:R-:W-:-:S03]  /*0310*/  SHF.R.S32.HI R3, RZ, 0x1f, R0 ;  /* 0x0000001fff037819 */ /* 0x000fc60000011400 */
[----:B------:R-:W-:Y:S01]  /*0320*/  @!P2 IMAD.MOV R2, RZ, RZ, -R2 ;  /* 0x000000ffff02a224 */ /* 0x000fe200078e0a02 */
[----:B------:R-:W-:Y:S02]  /*0330*/  @!P1 LOP3.LUT R2, RZ, R4, RZ, 0x33, !PT ;  /* 0x00000004ff029212 */ /* 0x000fe400078e33ff */
[----:B------:R-:W-:-:S03]  /*0340*/  LEA.HI R3, R3, R0, RZ, 0x6 ;  /* 0x0000000003037211 */ /* 0x000fc600078f30ff */
[----:B------:R-:W-:Y:S02]  /*0350*/  IMAD.SHL.U32 R6, R2, 0x8, RZ ;  /* 0x0000000802067824 */ /* 0x000fe400078e00ff */
[----:B------:R-:W-:-:S03]  /*0360*/  IMAD.MOV R2, RZ, RZ, -R2 ;  /* 0x000000ffff027224 */ /* 0x000fc600078e0a02 */
[----:B------:R-:W-:Y:S01]  /*0370*/  LEA.HI.SX32 R3, R3, -R6, 0x1a ;  /* 0x8000000603037211 */ /* 0x000fe200078fd2ff */
[----:B------:R-:W-:-:S03]  /*0380*/  IMAD R4, R4, R2, R5 ;  /* 0x0000000204047224 */ /* 0x000fc600078e0205 */
[----:B------:R-:W-:Y:S02]  /*0390*/  VIMNMX R11, R3, 0x8, PT ;  /* 0x00000008030b7848 */ /* 0x000fe40003fe0100 */
[----:B------:R-:W-:Y:S02]  /*03a0*/  IABS R9, R4 ;  /* 0x0000000400097213 */ /* 0x000fe40000000000 */
[----:B------:R-:W-:-:S04]  /*03b0*/  IABS R7, R11 ;  /* 0x0000000b00077213 */ /* 0x000fc80000000000 */
[----:B------:R-:W0:Y:S08]  /*03c0*/  I2F.RP R0, R7 ;  /* 0x0000000700007306 */ /* 0x000e300000209400 */
[----:B0-----:R-:W0:Y:S02]  /*03d0*/  MUFU.RCP R0, R0 ;  /* 0x0000000000007308 */ /* 0x001e240000001000 */
[----:B0-----:R-:W-:-:S06]  /*03e0*/  VIADD R3, R0, 0xffffffe ;  /* 0x0ffffffe00037836 */ /* 0x001fcc0000000000 */
[----:B------:R-:W0:Y:S02]  /*03f0*/  F2I.FTZ.U32.TRUNC.NTZ R3, R3 ;  /* 0x0000000300037305 */ /* 0x000e24000021f000 */
[----:B0-----:R-:W-:-:S04]  /*0400*/  IMAD.MOV R8, RZ, RZ, -R3 ;  /* 0x000000ffff087224 */ /* 0x001fc800078e0a03 */
[----:B------:R-:W-:Y:S01]  /*0410*/  IMAD.MOV.U32 R2, RZ, RZ, R8 ;  /* 0x000000ffff027224 */ /* 0x000fe200078e0008 */
[----:B------:R-:W-:-:S03]  /*0420*/  IABS R8, R11 ;  /* 0x0000000b00087213 */ /* 0x000fc60000000000 */
[----:B------:R-:W-:Y:S02]  /*0430*/  IMAD R5, R2, R7, RZ ;  /* 0x0000000702057224 */ /* 0x000fe400078e02ff */
[----:B------:R-:W-:Y:S02]  /*0440*/  IMAD.MOV.U32 R2, RZ, RZ, RZ ;  /* 0x000000ffff027224 */ /* 0x000fe400078e00ff */
[----:B------:R-:W-:Y:S02]  /*0450*/  IMAD.MOV R0, RZ, RZ, -R8 ;  /* 0x000000ffff007224 */ /* 0x000fe400078e0a08 */
        /* <DEDUP_REMOVED lines=9> */
[----:B------:R-:W-:-:S07]  /*04f0*/  ISETP.GE.AND P2, PT, R0, RZ, PT ;  /* 0x000000ff0000720c */ /* 0x000fce0003f46270 */
[----:B------:R-:W-:Y:S01]  /*0500*/  @P0 VIADD R2, R2, 0x1 ;  /* 0x0000000102020836 */ /* 0x000fe20000000000 */
[----:B------:R-:W-:-:S05]  /*0510*/  ISETP.GE.AND P0, PT, R153, 0x40, PT ;  /* 0x000000409900780c */ /* 0x000fca0003f06270 */
[----:B------:R-:W-:Y:S01]  /*0520*/  @!P2 IMAD.MOV R2, RZ, RZ, -R2 ;  /* 0x000000ffff02a224 */ /* 0x000fe200078e0a02 */
[----:B------:R-:W-:-:S05]  /*0530*/  @!P1 LOP3.LUT R2, RZ, R11, RZ, 0x33, !PT ;  /* 0x0000000bff029212 */ /* 0x000fca00078e33ff */
[----:B------:R-:W-:Y:S02]  /*0540*/  IMAD.MOV R0, RZ, RZ, -R2 ;  /* 0x000000ffff007224 */ /* 0x000fe400078e0a02 */
[----:B------:R-:W-:Y:S02]  /*0550*/  IMAD.SHL.U32 R19, R2, 0x20, RZ ;  /* 0x0000002002137824 */ /* 0x000fe400078e00ff */
[----:B------:R-:W-:Y:S02]  /*0560*/  IMAD R0, R11, R0, R4 ;  /* 0x000000000b007224 */ /* 0x000fe400078e0204 */
[C---:B------:R-:W-:Y:S02]  /*0570*/  VIADD R22, R19.reuse, 0x1 ;  /* 0x0000000113167836 */ /* 0x040fe40000000000 */
[----:B------:R-:W-:Y:S02]  /*0580*/  IMAD.IADD R0, R6, 0x1, R0 ;  /* 0x0000000106007824 */ /* 0x000fe400078e0200 */
[----:B------:R-:W-:-:S02]  /*0590*/  VIADD R24, R19, 0x2 ;  /* 0x0000000213187836 */ /* 0x000fc40000000000 */
[C---:B------:R-:W-:Y:S02]  /*05a0*/  VIADD R26, R19.reuse, 0x3 ;  /* 0x00000003131a7836 */ /* 0x040fe40000000000 */
[C---:B------:R-:W-:Y:S02]  /*05b0*/  VIADD R28, R19.reuse, 0x4 ;  /* 0x00000004131c7836 */ /* 0x040fe40000000000 */
[C---:B------:R-:W-:Y:S02]  /*05c0*/  VIADD R12, R19.reuse, 0x5 ;  /* 0x00000005130c7836 */ /* 0x040fe40000000000 */
[C---:B------:R-:W-:Y:S02]  /*05d0*/  VIADD R30, R19.reuse, 0x6 ;  /* 0x00000006131e7836 */ /* 0x040fe40000000000 */
[C---:B------:R-:W-:Y:S02]  /*05e0*/  VIADD R32, R19.reuse, 0x7 ;  /* 0x0000000713207836 */ /* 0x040fe40000000000 */
        /* <DEDUP_REMOVED lines=23> */
[----:B------:R-:W-:Y:S02]  /*0760*/  VIADD R14, R19, 0x1f ;  /* 0x0000001f130e7836 */ /* 0x000fe40000000000 */
[----:B------:R-:W-:Y:S01]  /*0770*/  IMAD R13, R0, 0x40, R155 ;  /* 0x00000040000d7824 */ /* 0x000fe200078e029b */
[----:B------:R-:W-:Y:S06]  /*0780*/  @!P0 BRA `(.L_x_0) ;  /* 0x00000050003c8947 */ /* 0x000fec0003800000 */
[----:B------:R-:W-:Y:S01]  /*0790*/  IABS R9, R56 ;  /* 0x0000003800097213 */ /* 0x000fe20000000000 */
[----:B------:R-:W0:Y:S01]  /*07a0*/  LDC.64 R248, c[0x0][0x218] ;  /* 0x00008600fff87b82 */ /* 0x000e220000000a00 */
[----:B------:R-:W-:Y:S01]  /*07b0*/  IABS R2, R57 ;  /* 0x0000003900027213 */ /* 0x000fe20000000000 */
[----:B------:R-:W-:Y:S01]  /*07c0*/  ULDC UR5, c[0x0][0x234] ;  /* 0x00008d0000057ab9 */ /* 0x000fe20000000800 */
[----:B------:R-:W1:Y:S01]  /*07d0*/  I2F.RP R0, R9 ;  /* 0x0000000900007306 */ /* 0x000e620000209400 */
[----:B------:R-:W-:Y:S01]  /*07e0*/  IABS R21, R23 ;  /* 0x0000001700157213 */ /* 0x000fe20000000000 */
[----:B------:R-:W-:Y:S01]  /*07f0*/  ULDC.64 UR8, c[0x0][0x210] ;  /* 0x0000840000087ab9 */ /* 0x000fe20000000a00 */
[----:B------:R-:W-:Y:S02]  /*0800*/  ISETP.GE.AND P1, PT, R13, RZ, PT ;  /* 0x000000ff0d00720c */ /* 0x000fe40003f26270 */
[----:B------:R-:W-:Y:S02]  /*0810*/  CS2R R100, SRZ ;  /* 0x0000000000647805 */ /* 0x000fe4000001ff00 */
[----:B------:R-:W-:Y:S01]  /*0820*/  ISETP.NE.AND P5, PT, R56, RZ, PT ;  /* 0x000000ff3800720c */ /* 0x000fe20003fa5270 */
[----:B------:R-:W2:Y:S01]  /*0830*/  LDC R126, c[0x0][0x238] ;  /* 0x00008e00ff7e7b82 */ /* 0x000ea20000000800 */
[----:B------:R-:W-:Y:S01]  /*0840*/  ISETP.GE.AND P6, PT, R27, RZ, PT ;  /* 0x000000ff1b00720c */ /* 0x000fe20003fc6270 */
[----:B------:R-:W3:Y:S01]  /*0850*/  I2F.RP R3, R2 ;  /* 0x0000000200037306 */ /* 0x000ee20000209400 */
[----:B------:R-:W-:-:S02]  /*0860*/  IABS R43, R41 ;  /* 0x00000029002b7213 */ /* 0x000fc40000000000 */
[----:B------:R-:W-:Y:S02]  /*0870*/  CS2R R102, SRZ ;  /* 0x0000000000667805 */ /* 0x000fe4000001ff00 */
[----:B------:R-:W-:Y:S02]  /*0880*/  IABS R47, R46 ;  /* 0x0000002e002f7213 */ /* 0x000fe40000000000 */
[----:B------:R-:W-:Y:S02]  /*0890*/  CS2R R104, SRZ ;  /* 0x0000000000687805 */ /* 0x000fe4000001ff00 */
[----:B------:R-:W-:Y:S02]  /*08a0*/  IABS R45, R39 ;  /* 0x00000027002d7213 */ /* 0x000fe40000000000 */
[----:B------:R-:W-:Y:S02]  /*08b0*/  CS2R R106, SRZ ;  /* 0x00000000006a7805 */ /* 0x000fe4000001ff00 */
[----:B------:R-:W-:Y:S01]  /*08c0*/  IABS R51, R42 ;  /* 0x0000002a00337213 */ /* 0x000fe20000000000 */
[----:B-1----:R-:W1:Y:S01]  /*08d0*/  MUFU.RCP R0, R0 ;  /* 0x0000000000007308 */ /* 0x002e620000001000 */
[----:B------:R-:W-:-:S02]  /*08e0*/  IABS R61, R34 ;  /* 0x00000022003d7213 */ /* 0x000fc40000000000 */
[----:B------:R-:W-:Y:S02]  /*08f0*/  CS2R R82, SRZ ;  /* 0x0000000000527805 */ /* 0x000fe4000001ff00 */
[----:B------:R-:W-:Y:S02]  /*0900*/  IABS R59, R36 ;  /* 0x00000024003b7213 */ /* 0x000fe40000000000 */
[----:B------:R-:W-:Y:S02]  /*0910*/  CS2R R84, SRZ ;  /* 0x0000000000547805 */ /* 0x000fe4000001ff00 */
[----:B------:R-:W-:Y:S02]  /*0920*/  IABS R67, R12 ;  /* 0x0000000c00437213 */ /* 0x000fe40000000000 */
[----:B------:R-:W-:Y:S02]  /*0930*/  CS2R R86, SRZ ;  /* 0x0000000000567805 */ /* 0x000fe4000001ff00 */
[----:B------:R-:W-:Y:S01]  /*0940*/  IABS R63, R32 ;  /* 0x00000020003f7213 */ /* 0x000fe20000000000 */
[----:B---3--:R-:W3:Y:S01]  /*0950*/  MUFU.RCP R3, R3 ;  /* 0x0000000300037308 */ /* 0x008ee20000001000 */
[----:B------:R-:W-:-:S02]  /*0960*/  IABS R65, R30 ;  /* 0x0000001e00417213 */ /* 0x000fc40000000000 */
[----:B------:R-:W-:Y:S02]  /*0970*/  CS2R R88, SRZ ;  /* 0x0000000000587805 */ /* 0x000fe4000001ff00 */
[----:B------:R-:W-:Y:S02]  /*0980*/  IABS R69, R28 ;  /* 0x0000001c00457213 */ /* 0x000fe40000000000 */
[----:B------:R-:W-:Y:S02]  /*0990*/  CS2R R90, SRZ ;  /* 0x00000000005a7805 */ /* 0x000fe4000001ff00 */
[----:B------:R-:W-:Y:S01]  /*09a0*/  IABS R71, R26 ;  /* 0x0000001a00477213 */ /* 0x000fe20000000000 */
[C---:B--2---:R-:W-:Y:S01]  /*09b0*/  IMAD R152, R126.reuse, 0x3f, RZ ;  /* 0x0000003f7e987824 */ /* 0x044fe200078e02ff */
[----:B------:R-:W-:Y:S01]  /*09c0*/  IABS R73, R24 ;  /* 0x0000001800497213 */ /* 0x000fe20000000000 */
[----:B------:R-:W-:Y:S01]  /*09d0*/  IMAD R151, R126, 0x3e, RZ ;  /* 0x0000003e7e977824 */ /* 0x000fe200078e02ff */
[----:B------:R-:W-:Y:S01]  /*09e0*/  IABS R75, R22 ;  /* 0x00000016004b7213 */ /* 0x000fe20000000000 */
[----:B-1----:R-:W-:Y:S01]  /*09f0*/  VIADD R4, R0, 0xffffffe ;  /* 0x0ffffffe00047836 */ /* 0x002fe20000000000 */
[----:B------:R-:W-:Y:S01]  /*0a00*/  IABS R0, R13 ;  /* 0x0000000d00007213 */ /* 0x000fe20000000000 */
[C---:B------:R-:W-:Y:S01]  /*0a10*/  IMAD R150, R126.reuse, 0x3d, RZ ;  /* 0x0000003d7e967824 */ /* 0x040fe200078e02ff */
[----:B------:R-:W-:Y:S01]  /*0a20*/  IABS R77, R19 ;  /* 0x00000013004d7213 */ /* 0x000fe20000000000 */
[----:B------:R1:W2:Y:S01]  /*0a30*/  F2I.FTZ.U32.TRUNC.NTZ R5, R4 ;  /* 0x0000000400057305 */ /* 0x0002a2000021f000 */
[----:B------:R-:W-:Y:S01]  /*0a40*/  IABS R49, R16 ;  /* 0x0000001000317213 */ /* 0x000fe20000000000 */
[C---:B------:R-:W-:Y:S01]  /*0a50*/  IMAD R149, R126.reuse, 0x3c, RZ ;  /* 0x0000003c7e957824 */ /* 0x040fe200078e02ff */
[----:B------:R-:W-:Y:S01]  /*0a60*/  IABS R79, R17 ;  /* 0x00000011004f7213 */ /* 0x000fe20000000000 */
[----:B---3--:R-:W-:Y:S01]  /*0a70*/  VIADD R6, R3, 0xffffffe ;  /* 0x0ffffffe03067836 */ /* 0x008fe20000000000 */
[----:B------:R-:W-:Y:S01]  /*0a80*/  IABS R81, R18 ;  /* 0x0000001200517213 */ /* 0x000fe20000000000 */
[C---:B------:R-:W-:Y:S01]  /*0a90*/  IMAD R148, R126.reuse, 0x3b, RZ ;  /* 0x0000003b7e947824 */ /* 0x040fe200078e02ff */
[----:B------:R-:W-:Y:S01]  /*0aa0*/  CS2R R92, SRZ ;  /* 0x00000000005c7805 */ /* 0x000fe2000001ff00 */
[----:B------:R3:W4:Y:S01]  /*0ab0*/  F2I.FTZ.U32.TRUNC.NTZ R7, R6 ;  /* 0x0000000600077305 */ /* 0x000722000021f000 */
[----:B-1----:R-:W-:Y:S01]  /*0ac0*/  IMAD.MOV.U32 R4, RZ, RZ, RZ ;  /* 0x000000ffff047224 */ /* 0x002fe200078e00ff */
[----:B------:R-:W-:Y:S01]  /*0ad0*/  CS2R R94, SRZ ;  /* 0x00000000005e7805 */ /* 0x000fe2000001ff00 */
[----:B------:R-:W-:-:S02]  /*0ae0*/  IMAD R147, R126, 0x3a, RZ ;  /* 0x0000003a7e937824 */ /* 0x000fc400078e02ff */
[----:B------:R-:W-:Y:S02]  /*0af0*/  IMAD R146, R126, 0x39, RZ ;  /* 0x000000397e927824 */ /* 0x000fe400078e02ff */
[--C-:B--2---:R-:W-:Y:S02]  /*0b00*/  IMAD.MOV R8, RZ, RZ, -R5.reuse ;  /* 0x000000ffff087224 */ /* 0x104fe400078e0a05 */
[----:B---3--:R-:W-:Y:S02]  /*0b10*/  IMAD.MOV.U32 R6, RZ, RZ, RZ ;  /* 0x000000ffff067224 */ /* 0x008fe400078e00ff */
[----:B------:R-:W-:Y:S02]  /*0b20*/  IMAD R11, R8, R9, RZ ;  /* 0x00000009080b7224 */ /* 0x000fe400078e02ff */
[----:B------:R-:W-:Y:S02]  /*0b30*/  IMAD R145, R126, 0x38, RZ ;  /* 0x000000387e917824 */ /* 0x000fe400078e02ff */
[----:B------:R-:W-:Y:S01]  /*0b40*/  IMAD.HI.U32 R5, R5, R11, R4 ;  /* 0x0000000b05057227 */ /* 0x000fe200078e0004 */
[----:B------:R-:W-:-:S02]  /*0b50*/  IABS R4, R37 ;  /* 0x0000002500047213 */ /* 0x000fc40000000000 */
[----:B------:R-:W-:Y:S01]  /*0b60*/  IABS R11, R27 ;  /* 0x0000001b000b7213 */ /* 0x000fe20000000000 */
[----:B----4-:R-:W-:Y:S01]  /*0b70*/  IMAD.MOV R3, RZ, RZ, -R7 ;  /* 0x000000ffff037224 */ /* 0x010fe200078e0a07 */
[----:B------:R-:W-:Y:S01]  /*0b80*/  IABS R27, R29 ;  /* 0x0000001d001b7213 */ /* 0x000fe20000000000 */
[----:B------:R-:W-:-:S04]  /*0b90*/  IMAD.HI.U32 R5, R5, R0, RZ ;  /* 0x0000000005057227 */ /* 0x000fc800078e00ff */
[----:B------:R-:W-:Y:S02]  /*0ba0*/  IMAD.MOV R5, RZ, RZ, -R5 ;  /* 0x000000ffff057224 */ /* 0x000fe400078e0a05 */
[----:B------:R-:W-:Y:S02]  /*0bb0*/  IMAD R3, R3, R2, RZ ;  /* 0x0000000203037224 */ /* 0x000fe400078e02ff */
[----:B------:R-:W-:Y:S02]  /*0bc0*/  IMAD R0, R9, R5, R0 ;  /* 0x0000000509007224 */ /* 0x000fe400078e0200 */
[----:B------:R-:W-:Y:S01]  /*0bd0*/  IMAD.HI.U32 R6, R7, R3, R6 ;  /* 0x0000000307067227 */ /* 0x000fe200078e0006 */
[----:B------:R-:W-:Y:S02]  /*0be0*/  IABS R7, R35 ;  /* 0x0000002300077213 */ /* 0x000fe40000000000 */
[----:B------:R-:W-:Y:S01]  /*0bf0*/  ISETP.GT.U32.AND P0, PT, R9, R0, PT ;  /* 0x000000000900720c */ /* 0x000fe20003f04070 */
[----:B------:R-:W-:-:S02]  /*0c00*/  IMAD.MOV.U32 R5, RZ, RZ, R4 ;  /* 0x000000ffff057224 */ /* 0x000fc400078e0004 */
[----:B------:R-:W-:-:S04]  /*0c10*/  IMAD.HI.U32 R4, R6, R7, RZ ;  /* 0x0000000706047227 */ /* 0x000fc800078e00ff */
[----:B------:R-:W-:-:S04]  /*0c20*/  IMAD.HI.U32 R3, R6, R5, RZ ;  /* 0x0000000506037227 */ /* 0x000fc800078e00ff */
[----:B------:R-:W-:Y:S02]  /*0c30*/  IMAD.MOV R3, RZ, RZ, -R3 ;  /* 0x000000ffff037224 */ /* 0x000fe400078e0a03 */
[----:B------:R-:W-:Y:S02]  /*0c40*/  @!P0 IMAD.IADD R0, R0, 0x1, -R9 ;  /* 0x0000000100008824 */ /* 0x000fe400078e0a09 */
[----:B------:R-:W-:Y:S02]  /*0c50*/  IMAD R3, R2, R3, R5 ;  /* 0x0000000302037224 */ /* 0x000fe400078e0205 */
[----:B------:R-:W-:Y:S01]  /*0c60*/  IMAD.HI.U32 R5, R6, R11, RZ ;  /* 0x0000000b06057227 */ /* 0x000fe200078e00ff */
[----:B------:R-:W-:Y:S02]  /*0c70*/  ISETP.GT.U32.AND P0, PT, R9, R0, PT ;  /* 0x000000000900720c */ /* 0x000fe40003f04070 */
[----:B------:R-:W-:Y:S01]  /*0c80*/  ISETP.GT.U32.AND P2, PT, R2, R3, PT ;  /* 0x000000030200720c */ /* 0x000fe20003f44070 */
[----:B------:R-:W-:-:S02]  /*0c90*/  IMAD.MOV R4, RZ, RZ, -R4 ;  /* 0x000000ffff047224 */ /* 0x000fc400078e0a04 */
[----:B------:R-:W-:Y:S02]  /*0ca0*/  IMAD.MOV R8, RZ, RZ, -R5 ;  /* 0x000000ffff087224 */ /* 0x000fe400078e0a05 */
[----:B------:R-:W-:Y:S02]  /*0cb0*/  IMAD R5, R2, R4, R7 ;  /* 0x0000000402057224 */ /* 0x000fe400078e0207 */
[----:B------:R-:W-:-:S03]  /*0cc0*/  IMAD.HI.U32 R4, R6, R21, RZ ;  /* 0x0000001506047227 */ /* 0x000fc600078e00ff */
[----:B------:R-:W-:Y:S01]  /*0cd0*/  ISETP.GT.U32.AND P3, PT, R2, R5, PT ;  /* 0x000000050200720c */ /* 0x000fe20003f64070 */
[----:B------:R-:W-:Y:S02]  /*0ce0*/  IMAD.MOV R4, RZ, RZ, -R4 ;  /* 0x000000ffff047224 */ /* 0x000fe400078e0a04 */
[----:B------:R-:W-:Y:S02]  /*0cf0*/  @!P0 IMAD.IADD R0, R0, 0x1, -R9 ;  /* 0x0000000100008824 */ /* 0x000fe400078e0a09 */
[C---:B------:R-:W-:Y:S01]  /*0d00*/  IMAD R9, R2.reuse, R4, R21 ;  /* 0x0000000402097224 */ /* 0x040fe200078e0215 */
[----:B------:R-:W-:Y:S01]  /*0d10*/  IABS R21, R25 ;  /* 0x0000001900157213 */ /* 0x000fe20000000000 */
[----:B------:R-:W-:Y:S01]  /*0d20*/  @!P2 IMAD.IADD R3, R3, 0x1, -R2 ;  /* 0x000000010303a824 */ /* 0x000fe200078e0a02 */
[----:B------:R-:W-:Y:S01]  /*0d30*/  ISETP.GE.AND P2, PT, R37, RZ, PT ;  /* 0x000000ff2500720c */ /* 0x000fe20003f46270 */
[----:B------:R-:W-:Y:S01]  /*0d40*/  @!P1 IMAD.MOV R0, RZ, RZ, -R0 ;  /* 0x000000ffff009224 */ /* 0x000fe200078e0a00 */
[----:B------:R-:W-:Y:S01]  /*0d50*/  @!P5 LOP3.LUT R0, RZ, R56, RZ, 0x33, !PT ;  /* 0x00000038ff00d212 */ /* 0x000fe200078e33ff */
[C---:B------:R-:W-:Y:S01]  /*0d60*/  IMAD R7, R2.reuse, R8, R11 ;  /* 0x0000000802077224 */ /* 0x040fe200078e020b */
[C---:B------:R-:W-:Y:S01]  /*0d70*/  ISETP.GT.U32.AND P5, PT, R2.reuse, R9, PT ;  /* 0x000000090200720c */ /* 0x040fe20003fa4070 */
[----:B------:R-:W-:Y:S01]  /*0d80*/  @!P3 IMAD.IADD R5, R5, 0x1, -R2 ;  /* 0x000000010505b824 */ /* 0x000fe200078e0a02 */
[----:B------:R-:W-:Y:S01]  /*0d90*/  ISETP.GT.U32.AND P4, PT, R2, R3, PT ;  /* 0x000000030200720c */ /* 0x000fe20003f84070 */
[----:B------:R-:W-:Y:S01]  /*0da0*/  IMAD R0, R0, UR5, RZ ;  /* 0x0000000500007c24 */ /* 0x000fe2000f8e02ff */
[----:B------:R-:W-:Y:S01]  /*0db0*/  ISETP.GT.U32.AND P0, PT, R2, R7, PT ;  /* 0x000000070200720c */ /* 0x000fe20003f04070 */
[----:B------:R-:W-:Y:S01]  /*0dc0*/  ULDC UR5, c[0x0][0x230] ;  /* 0x00008c0000057ab9 */ /* 0x000fe20000000800 */
[----:B------:R-:W-:Y:S01]  /*0dd0*/  IABS R11, R33 ;  /* 0x00000021000b7213 */ /* 0x000fe20000000000 */
[C---:B------:R-:W-:Y:S01]  /*0de0*/  IMAD R144, R126.reuse, 0x37, RZ ;  /* 0x000000377e907824 */ /* 0x040fe200078e02ff */
[----:B------:R-:W-:Y:S01]  /*0df0*/  ISETP.GE.AND P3, PT, R23, RZ, PT ;  /* 0x000000ff1700720c */ /* 0x000fe20003f66270 */
[----:B------:R-:W-:Y:S01]  /*0e00*/  IMAD R143, R126, 0x36, RZ ;  /* 0x000000367e8f7824 */ /* 0x000fe200078e02ff */
[----:B------:R-:W-:Y:S01]  /*0e10*/  ISETP.GE.AND P1, PT, R35, RZ, PT ;  /* 0x000000ff2300720c */ /* 0x000fe20003f26270 */
[----:B------:R-:W-:Y:S01]  /*0e20*/  IMAD.HI.U32 R4, R6, R11, RZ ;  /* 0x0000000b06047227 */ /* 0x000fe200078e00ff */
[----:B------:R-:W-:-:S03]  /*0e30*/  IABS R37, R44 ;  /* 0x0000002c00257213 */ /* 0x000fc60000000000 */
[--C-:B------:R-:W-:Y:S02]  /*0e40*/  @!P5 IMAD.IADD R9, R9, 0x1, -R2.reuse ;  /* 0x000000010909d824 */ /* 0x100fe400078e0a02 */
[--C-:B------:R-:W-:Y:S02]  /*0e50*/  @!P4 IMAD.IADD R3, R3, 0x1, -R2.reuse ;  /* 0x000000010303c824 */ /* 0x100fe400078e0a02 */
[----:B------:R-:W-:Y:S01]  /*0e60*/  @!P0 IMAD.IADD R7, R7, 0x1, -R2 ;  /* 0x0000000107078824 */ /* 0x000fe200078e0a02 */
[C---:B------:R-:W-:Y:S01]  /*0e70*/  ISETP.GT.U32.AND P5, PT, R2.reuse, R9, PT ;  /* 0x000000090200720c */ /* 0x040fe20003fa4070 */
[----:B------:R-:W-:Y:S01]  /*0e80*/  IMAD.MOV.U32 R23, RZ, RZ, R3 ;  /* 0x000000ffff177224 */ /* 0x000fe200078e0003 */
[----:B------:R-:W-:Y:S01]  /*0e90*/  ISETP.GT.U32.AND P0, PT, R2, R5, PT ;  /* 0x000000050200720c */ /* 0x000fe20003f04070 */
[----:B------:R-:W-:Y:S01]  /*0ea0*/  IMAD.HI.U32 R3, R6, R21, RZ ;  /* 0x0000001506037227 */ /* 0x000fe200078e00ff */
[----:B------:R-:W-:-:S03]  /*0eb0*/  ISETP.GT.U32.AND P4, PT, R2, R7, PT ;  /* 0x000000070200720c */ /* 0x000fc60003f84070 */
[----:B------:R-:W-:Y:S02]  /*0ec0*/  IMAD.MOV R3, RZ, RZ, -R3 ;  /* 0x000000ffff037224 */ /* 0x000fe400078e0a03 */
[----:B------:R-:W-:Y:S02]  /*0ed0*/  IMAD.MOV R4, RZ, RZ, -R4 ;  /* 0x000000ffff047224 */ /* 0x000fe400078e0a04 */
[C---:B------:R-:W-:Y:S01]  /*0ee0*/  IMAD R3, R2.reuse, R3, R21 ;  /* 0x0000000302037224 */ /* 0x040fe200078e0215 */
[----:B------:R-:W-:Y:S01]  /*0ef0*/  IABS R21, R31 ;  /* 0x0000001f00157213 */ /* 0x000fe20000000000 */
[----:B------:R-:W-:Y:S02]  /*0f00*/  IMAD R11, R2, R4, R11 ;  /* 0x00000004020b7224 */ /* 0x000fe400078e020b */
[----:B------:R-:W-:-:S04]  /*0f10*/  IMAD.HI.U32 R4, R6, R27, RZ ;  /* 0x0000001b06047227 */ /* 0x000fc800078e00ff */
[--C-:B------:R-:W-:Y:S01]  /*0f20*/  @!P5 IMAD.IADD R9, R9, 0x1, -R2.reuse ;  /* 0x000000010909d824 */ /* 0x100fe200078e0a02 */
[C---:B------:R-:W-:Y:S01]  /*0f30*/  ISETP.GT.U32.AND P5, PT, R2.reuse, R3, PT ;  /* 0x000000030200720c */ /* 0x040fe20003fa4070 */
[----:B------:R-:W-:Y:S01]  /*0f40*/  @!P0 IMAD.IADD R5, R5, 0x1, -R2 ;  /* 0x0000000105058824 */ /* 0x000fe200078e0a02 */
[----:B------:R-:W-:Y:S01]  /*0f50*/  ISETP.GE.AND P0, PT, R33, RZ, PT ;  /* 0x000000ff2100720c */ /* 0x000fe20003f06270 */
[----:B------:R-:W-:Y:S02]  /*0f60*/  IMAD.MOV R4, RZ, RZ, -R4 ;  /* 0x000000ffff047224 */ /* 0x000fe400078e0a04 */
[----:B------:R-:W-:Y:S01]  /*0f70*/  @!P4 IMAD.IADD R7, R7, 0x1, -R2 ;  /* 0x000000010707c824 */ /* 0x000fe200078e0a02 */
[----:B------:R-:W-:Y:S01]  /*0f80*/  ISETP.GE.AND P4, PT, R25, RZ, PT ;  /* 0x000000ff1900720c */ /* 0x000fe20003f86270 */
[----:B------:R-:W-:Y:S02]  /*0f90*/  IMAD.MOV.U32 R25, RZ, RZ, R5 ;  /* 0x000000ffff197224 */ /* 0x000fe400078e0005 */
[----:B------:R-:W-:Y:S01]  /*0fa0*/  @!P2 IMAD.MOV R23, RZ, RZ, -R23 ;  /* 0x000000ffff17a224 */ /* 0x000fe200078e0a17 */
[C---:B------:R-:W-:Y:S01]  /*0fb0*/  ISETP.GT.U32.AND P2, PT, R2.reuse, R11, PT ;  /* 0x0000000b0200720c */ /* 0x040fe20003f44070 */
[----:B------:R-:W-:-:S02]  /*0fc0*/  IMAD R5, R2, R4, R27 ;  /* 0x0000000402057224 */ /* 0x000fc400078e021b */
[----:B------:R-:W-:Y:S01]  /*0fd0*/  IMAD.MOV.U32 R27, RZ, RZ, R7 ;  /* 0x000000ffff1b7224 */ /* 0x000fe200078e0007 */
[----:B------:R-:W-:Y:S01]  /*0fe0*/  IABS R7, R10 ;  /* 0x0000000a00077213 */ /* 0x000fe20000000000 */
[----:B------:R-:W-:Y:S02]  /*0ff0*/  @!P5 IMAD.IADD R3, R3, 0x1, -R2 ;  /* 0x000000010303d824 */ /* 0x000fe400078e0a02 */
[----:B------:R-:W-:Y:S01]  /*1000*/  @!P6 IMAD.MOV R27, RZ, RZ, -R27 ;  /* 0x000000ffff1be224 */ /* 0x000fe200078e0a1b */
[----:B------:R-:W-:Y:S01]  /*1010*/  ISETP.GT.U32.AND P6, PT, R2, R5, PT ;  /* 0x000000050200720c */ /* 0x000fe20003fc4070 */
[----:B------:R-:W-:Y:S01]  /*1020*/  IMAD.HI.U32 R4, R6, R21, RZ ;  /* 0x0000001506047227 */ /* 0x000fe200078e00ff */
[----:B------:R-:W-:-:S03]  /*1030*/  ISETP.GT.U32.AND P5, PT, R2, R3, PT ;  /* 0x000000030200720c */ /* 0x000fc60003fa4070 */
[----:B------:R-:W-:Y:S01]  /*1040*/  @!P2 IMAD.IADD R11, R11, 0x1, -R2 ;  /* 0x000000010b0ba824 */ /* 0x000fe200078e0a02 */
[----:B------:R-:W-:Y:S01]  /*1050*/  ISETP.GE.AND P2, PT, R29, RZ, PT ;  /* 0x000000ff1d00720c */ /* 0x000fe20003f46270 */
[----:B------:R-:W-:Y:S02]  /*1060*/  IMAD.MOV.U32 R29, RZ, RZ, R9 ;  /* 0x000000ffff1d7224 */ /* 0x000fe400078e0009 */
[----:B------:R-:W-:Y:S02]  /*1070*/  IMAD.MOV R4, RZ, RZ, -R4 ;  /* 0x000000ffff047224 */ /* 0x000fe400078e0a04 */
[----:B------:R-:W-:Y:S01]  /*1080*/  @!P3 IMAD.MOV R29, RZ, RZ, -R29 ;  /* 0x000000ffff1db224 */ /* 0x000fe200078e0a1d */
[----:B------:R-:W-:Y:S01]  /*1090*/  ISETP.GE.AND P3, PT, R31, RZ, PT ;  /* 0x000000ff1f00720c */ /* 0x000fe20003f66270 */
[----:B------:R-:W-:Y:S01]  /*10a0*/  @!P6 IMAD.IADD R5, R5, 0x1, -R2 ;  /* 0x000000010505e824 */ /* 0x000fe200078e0a02 */
[----:B------:R-:W-:Y:S01]  /*10b0*/  IABS R31, R48 ;  /* 0x00000030001f7213 */ /* 0x000fe20000000000 */
[----:B------:R-:W-:-:S02]  /*10c0*/  IMAD.MOV.U32 R9, RZ, RZ, R7 ;  /* 0x000000ffff097224 */ /* 0x000fc400078e0007 */
[C---:B------:R-:W-:Y:S01]  /*10d0*/  IMAD R7, R2.reuse, R4, R21 ;  /* 0x0000000402077224 */ /* 0x040fe200078e0215 */
[----:B------:R-:W-:Y:S01]  /*10e0*/  ISETP.GT.U32.AND P6, PT, R2, R5, PT ;  /* 0x000000050200720c */ /* 0x000fe20003fc4070 */
[----:B------:R-:W-:-:S04]  /*10f0*/  IMAD.HI.U32 R4, R6, R9, RZ ;  /* 0x0000000906047227 */ /* 0x000fc800078e00ff */
[----:B------:R-:W-:Y:S01]  /*1100*/  @!P5 IMAD.IADD R3, R3, 0x1, -R2 ;  /* 0x000000010303d824 */ /* 0x000fe200078e0a02 */
[----:B------:R-:W-:Y:S01]  /*1110*/  ISETP.GT.U32.AND P5, PT, R2, R7, PT ;  /* 0x000000070200720c */ /* 0x000fe20003fa4070 */
[----:B------:R-:W-:-:S04]  /*1120*/  IMAD.HI.U32 R8, R6, R31, RZ ;  /* 0x0000001f06087227 */ /* 0x000fc800078e00ff */
[----:B------:R-:W-:Y:S02]  /*1130*/  IMAD.MOV R4, RZ, RZ, -R4 ;  /* 0x000000ffff047224 */ /* 0x000fe400078e0a04 */
[----:B------:R-:W-:Y:S02]  /*1140*/  IMAD.MOV R8, RZ, RZ, -R8 ;  /* 0x000000ffff087224 */ /* 0x000fe400078e0a08 */
[C---:B------:R-:W-:Y:S02]  /*1150*/  IMAD R9, R2.reuse, R4, R9 ;  /* 0x0000000402097224 */ /* 0x040fe400078e0209 */
[----:B------:R-:W-:Y:S01]  /*1160*/  @!P1 IMAD.MOV R25, RZ, RZ, -R25 ;  /* 0x000000ffff199224 */ /* 0x000fe200078e0a19 */
[C---:B------:R-:W-:Y:S01]  /*1170*/  ISETP.GT.U32.AND P1, PT, R2.reuse, R11, PT ;  /* 0x0000000b0200720c */ /* 0x040fe20003f24070 */
[C---:B------:R-:W-:Y:S02]  /*1180*/  IMAD R21, R2.reuse, R8, R31 ;  /* 0x0000000802157224 */ /* 0x040fe400078e021f */
[--C-:B------:R-:W-:Y:S01]  /*1190*/  @!P6 IMAD.IADD R5, R5, 0x1, -R2.reuse ;  /* 0x000000010505e824 */ /* 0x100fe200078e0a02 */
[C---:B------:R-:W-:Y:S01]  /*11a0*/  ISETP.GT.U32.AND P6, PT, R2.reuse, R9, PT ;  /* 0x000000090200720c */ /* 0x040fe20003fc4070 */
[----:B------:R-:W-:Y:S01]  /*11b0*/  @!P5 IMAD.IADD R7, R7, 0x1, -R2 ;  /* 0x000000010707d824 */ /* 0x000fe200078e0a02 */
[----:B------:R-:W-:Y:S01]  /*11c0*/  ISETP.GT.U32.AND P5, PT, R2, R21, PT ;  /* 0x000000150200720c */ /* 0x000fe20003fa4070 */
[----:B------:R-:W-:-:S04]  /*11d0*/  IMAD.HI.U32 R4, R6, R43, RZ ;  /* 0x0000002b06047227 */ /* 0x000fc800078e00ff */
[----:B------:R-:W-:Y:S02]  /*11e0*/  IMAD.MOV R4, RZ, RZ, -R4 ;  /* 0x000000ffff047224 */ /* 0x000fe400078e0a04 */
[--C-:B------:R-:W-:Y:S01]  /*11f0*/  @!P1 IMAD.IADD R11, R11, 0x1, -R2.reuse ;  /* 0x000000010b0b9824 */ /* 0x100fe200078e0a02 */
[----:B------:R-:W-:Y:S01]  /*1200*/  ISETP.GE.AND P1, PT, R10, RZ, PT ;  /* 0x000000ff0a00720c */ /* 0x000fe20003f26270 */
[C---:B------:R-:W-:Y:S02]  /*1210*/  IMAD R43, R2.reuse, R4, R43 ;  /* 0x00000004022b7224 */ /* 0x040fe400078e022b */
[--C-:B------:R-:W-:Y:S01]  /*1220*/  @!P6 IMAD.IADD R9, R9, 0x1, -R2.reuse ;  /* 0x000000010909e824 */ /* 0x100fe200078e0a02 */
[----:B------:R-:W-:Y:S01]  /*1230*/  ISETP.GT.U32.AND P6, PT, R2, R7, PT ;  /* 0x000000070200720c */ /* 0x000fe20003fc4070 */
[----:B------:R-:W-:Y:S02]  /*1240*/  IMAD.MOV.U32 R31, RZ, RZ, R11 ;  /* 0x000000ffff1f7224 */ /* 0x000fe400078e000b */
[----:B------:R-:W-:-:S02]  /*1250*/  @!P5 IMAD.IADD R21, R21, 0x1, -R2 ;  /* 0x000000011515d824 */ /* 0x000fc400078e0a02 */
[----:B------:R-:W-:Y:S02]  /*1260*/  IMAD.MOV.U32 R33, RZ, RZ, R3 ;  /* 0x000000ffff217224 */ /* 0x000fe400078e0003 */
[----:B------:R-:W-:Y:S01]  /*1270*/  @!P0 IMAD.MOV R31, RZ, RZ, -R31 ;  /* 0x000000ffff1f8224 */ /* 0x000fe200078e0a1f */
[----:B------:R-:W-:Y:S01]  /*1280*/  ISETP.GT.U32.AND P0, PT, R2, R9, PT ;  /* 0x000000090200720c */ /* 0x000fe20003f04070 */
[----:B------:R-:W-:Y:S01]  /*1290*/  IMAD.HI.U32 R10, R6, R47, RZ ;  /* 0x0000002f060a7227 */ /* 0x000fe200078e00ff */
[----:B------:R-:W-:-:S03]  /*12a0*/  ISETP.GT.U32.AND P5, PT, R2, R21, PT ;  /* 0x000000150200720c */ /* 0x000fc60003fa4070 */
[----:B------:R-:W-:Y:S01]  /*12b0*/  @!P4 IMAD.MOV R33, RZ, RZ, -R33 ;  /* 0x000000ffff21c224 */ /* 0x000fe200078e0a21 */
[----:B------:R-:W-:Y:S01]  /*12c0*/  ISETP.GT.U32.AND P4, PT, R2, R43, PT ;  /* 0x0000002b0200720c */ /* 0x000fe20003f84070 */
[----:B------:R-:W-:Y:S02]  /*12d0*/  IMAD.MOV R10, RZ, RZ, -R10 ;  /* 0x000000ffff0a7224 */ /* 0x000fe400078e0a0a */
[----:B------:R-:W-:-:S04]  /*12e0*/  IMAD.HI.U32 R4, R6, R37, RZ ;  /* 0x0000002506047227 */ /* 0x000fc800078e00ff */
[----:B------:R-:W-:-:S04]  /*12f0*/  IMAD.HI.U32 R8, R6, R45, RZ ;  /* 0x0000002d06087227 */ /* 0x000fc800078e00ff */
[----:B------:R-:W-:Y:S01]  /*1300*/  @!P6 IMAD.IADD R7, R7, 0x1, -R2 ;  /* 0x000000010707e824 */ /* 0x000fe200078e0a02 */
[----:B------:R-:W-:Y:S01]  /*1310*/  ISETP.GE.AND P6, PT, R48, RZ, PT ;  /* 0x000000ff3000720c */ /* 0x000fe20003fc6270 */
[----:B------:R-:W-:Y:S02]  /*1320*/  IMAD R47, R2, R10, R47 ;  /* 0x0000000a022f7224 */ /* 0x000fe400078e022f */
[----:B------:R-:W-:Y:S02]  /*1330*/  IMAD.MOV R4, RZ, RZ, -R4 ;  /* 0x000000ffff047224 */ /* 0x000fe400078e0a04 */
[----:B------:R-:W-:-:S04]  /*1340*/  IMAD.HI.U32 R3, R6, R51, RZ ;  /* 0x0000003306037227 */ /* 0x000fc800078e00ff */
[----:B------:R-:W-:Y:S02]  /*1350*/  IMAD.MOV R8, RZ, RZ, -R8 ;  /* 0x000000ffff087224 */ /* 0x000fe400078e0a08 */
[C---:B------:R-:W-:Y:S01]  /*1360*/  IMAD R11, R2.reuse, R4, R37 ;  /* 0x00000004020b7224 */ /* 0x040fe200078e0225 */
[----:B------:R-:W-:Y:S01]  /*1370*/  IABS R4, R38 ;  /* 0x0000002600047213 */ /* 0x000fe20000000000 */
[--C-:B------:R-:W-:Y:S01]  /*1380*/  @!P0 IMAD.IADD R9, R9, 0x1, -R2.reuse ;  /* 0x0000000109098824 */ /* 0x100fe200078e0a02 */
[C---:B------:R-:W-:Y:S01]  /*1390*/  ISETP.GT.U32.AND P0, PT, R2.reuse, R47, PT ;  /* 0x0000002f0200720c */ /* 0x040fe20003f04070 */
[----:B------:R-:W-:Y:S02]  /*13a0*/  IMAD.MOV R3, RZ, RZ, -R3 ;  /* 0x000000ffff037224 */ /* 0x000fe400078e0a03 */
[----:B------:R-:W-:Y:S01]  /*13b0*/  @!P5 IMAD.IADD R21, R21, 0x1, -R2 ;  /* 0x000000011515d824 */ /* 0x000fe200078e0a02 */
[C---:B------:R-:W-:Y:S01]  /*13c0*/  ISETP.GT.U32.AND P5, PT, R2.reuse, R11, PT ;  /* 0x0000000b0200720c */ /* 0x040fe20003fa4070 */
[----:B------:R-:W-:-:S02]  /*13d0*/  IMAD R45, R2, R8, R45 ;  /* 0x00000008022d7224 */ /* 0x000fc400078e022d */
[----:B------:R-:W-:Y:S01]  /*13e0*/  IMAD.MOV.U32 R35, RZ, RZ, R5 ;  /* 0x000000ffff237224 */ /* 0x000fe200078e0005 */
[----:B------:R-:W-:Y:S01]  /*13f0*/  IABS R5, R40 ;  /* 0x0000002800057213 */ /* 0x000fe20000000000 */
[--C-:B------:R-:W-:Y:S01]  /*1400*/  @!P4 IMAD.IADD R43, R43, 0x1, -R2.reuse ;  /* 0x000000012b2bc824 */ /* 0x100fe200078e0a02 */
[----:B------:R-:W-:Y:S01]  /*1410*/  ISETP.GE.AND P4, PT, R41, RZ, PT ;  /* 0x000000ff2900720c */ /* 0x000fe20003f86270 */
[C---:B------:R-:W-:Y:S02]  /*1420*/  IMAD R51, R2.reuse, R3, R51 ;  /* 0x0000000302337224 */ /* 0x040fe400078e0233 */
[----:B------:R-:W-:Y:S02]  /*1430*/  IMAD.MOV.U32 R41, RZ, RZ, R21 ;  /* 0x000000ffff297224 */ /* 0x000fe400078e0015 */
[----:B------:R-:W-:Y:S01]  /*1440*/  @!P2 IMAD.MOV R35, RZ, RZ, -R35 ;  /* 0x000000ffff23a224 */ /* 0x000fe200078e0a23 */
[C---:B------:R-:W-:Y:S01]  /*1450*/  ISETP.GT.U32.AND P2, PT, R2.reuse, R45, PT ;  /* 0x0000002d0200720c */ /* 0x040fe20003f44070 */
[----:B------:R-:W-:Y:S01]  /*1460*/  @!P6 IMAD.MOV R41, RZ, RZ, -R41 ;  /* 0x000000ffff29e224 */ /* 0x000fe200078e0a29 */
[C---:B------:R-:W-:Y:S01]  /*1470*/  ISETP.GT.U32.AND P6, PT, R2.reuse, R51, PT ;  /* 0x000000330200720c */ /* 0x040fe20003fc4070 */
[--C-:B------:R-:W-:Y:S01]  /*1480*/  @!P0 IMAD.IADD R47, R47, 0x1, -R2.reuse ;  /* 0x000000012f2f8824 */ /* 0x100fe200078e0a02 */
[----:B------:R-:W-:Y:S01]  /*1490*/  ISETP.GT.U32.AND P0, PT, R2, R43, PT ;  /* 0x0000002b0200720c */ /* 0x000fe20003f04070 */
[----:B------:R-:W-:-:S02]  /*14a0*/  @!P5 IMAD.IADD R11, R11, 0x1, -R2 ;  /* 0x000000010b0bd824 */ /* 0x000fc400078e0a02 */
[----:B------:R-:W-:Y:S01]  /*14b0*/  IMAD.HI.U32 R3, R6, R5, RZ ;  /* 0x0000000506037227 */ /* 0x000fe200078e00ff */
[----:B------:R-:W-:-:S03]  /*14c0*/  ISETP.GT.U32.AND P5, PT, R2, R47, PT ;  /* 0x0000002f0200720c */ /* 0x000fc60003fa4070 */
[----:B------:R-:W-:Y:S02]  /*14d0*/  IMAD.MOV.U32 R21, RZ, RZ, R4 ;  /* 0x000000ffff157224 */ /* 0x000fe400078e0004 */
[--C-:B------:R-:W-:Y:S01]  /*14e0*/  @!P2 IMAD.IADD R45, R45, 0x1, -R2.reuse ;  /* 0x000000012d2da824 */ /* 0x100fe200078e0a02 */
[----:B------:R-:W-:Y:S01]  /*14f0*/  ISETP.GE.AND P2, PT, R39, RZ, PT ;  /* 0x000000ff2700720c */ /* 0x000fe20003f46270 */
[----:B------:R-:W-:Y:S02]  /*1500*/  IMAD.MOV.U32 R39, RZ, RZ, R9 ;  /* 0x000000ffff277224 */ /* 0x000fe400078e0009 */
[----:B------:R-:W-:Y:S02]  /*1510*/  @!P6 IMAD.IADD R51, R51, 0x1, -R2 ;  /* 0x000000013333e824 */ /* 0x000fe400078e0a02 */
[----:B------:R-:W-:Y:S02]  /*1520*/  IMAD.MOV R9, RZ, RZ, -R3 ;  /* 0x000000ffff097224 */ /* 0x000fe400078e0a03 */
[----:B------:R-:W-:Y:S01]  /*1530*/  IMAD.HI.U32 R3, R6, R21, RZ ;  /* 0x0000001506037227 */ /* 0x000fe200078e00ff */
[----:B------:R-:W-:-:S03]  /*1540*/  ISETP.GT.U32.AND P6, PT, R2, R51, PT ;  /* 0x000000330200720c */ /* 0x000fc60003fc4070 */
[C---:B------:R-:W-:Y:S02]  /*1550*/  IMAD R9, R2.reuse, R9, R5 ;  /* 0x0000000902097224 */ /* 0x040fe400078e0205 */
[----:B------:R-:W-:Y:S02]  /*1560*/  @!P5 IMAD.IADD R47, R47, 0x1, -R2 ;  /* 0x000000012f2fd824 */ /* 0x000fe400078e0a02 */
[----:B------:R-:W-:Y:S01]  /*1570*/  IMAD.MOV R3, RZ, RZ, -R3 ;  /* 0x000000ffff037224 */ /* 0x000fe200078e0a03 */
[----:B------:R-:W-:Y:S01]  /*1580*/  ISETP.GT.U32.AND P5, PT, R2, R9, PT ;  /* 0x000000090200720c */ /* 0x000fe20003fa4070 */
[----:B------:R-:W-:-:S04]  /*1590*/  IMAD.HI.U32 R4, R6, R61, RZ ;  /* 0x0000003d06047227 */ /* 0x000fc800078e00ff */
[C---:B------:R-:W-:Y:S02]  /*15a0*/  IMAD R21, R2.reuse, R3, R21 ;  /* 0x0000000302157224 */ /* 0x040fe400078e0215 */
[----:B------:R-:W-:Y:S02]  /*15b0*/  @!P6 IMAD.IADD R51, R51, 0x1, -R2 ;  /* 0x000000013333e824 */ /* 0x000fe400078e0a02 */
[----:B------:R-:W-:Y:S01]  /*15c0*/  IMAD.MOV R4, RZ, RZ, -R4 ;  /* 0x000000ffff047224 */ /* 0x000fe200078e0a04 */
[----:B------:R-:W-:Y:S01]  /*15d0*/  ISETP.GT.U32.AND P6, PT, R2, R21, PT ;  /* 0x000000150200720c */ /* 0x000fe20003fc4070 */
[----:B------:R-:W-:-:S04]  /*15e0*/  IMAD.HI.U32 R3, R6, R59, RZ ;  /* 0x0000003b06037227 */ /* 0x000fc800078e00ff */
[--C-:B------:R-:W-:Y:S02]  /*15f0*/  @!P5 IMAD.IADD R9, R9, 0x1, -R2.reuse ;  /* 0x000000010909d824 */ /* 0x100fe400078e0a02 */
[C---:B------:R-:W-:Y:S02]  /*1600*/  IMAD R61, R2.reuse, R4, R61 ;  /* 0x00000004023d7224 */ /* 0x040fe400078e023d */
[----:B------:R-:W-:Y:S01]  /*1610*/  IMAD.MOV R5, RZ, RZ, -R3 ;  /* 0x000000ffff057224 */ /* 0x000fe200078e0a03 */
[----:B------:R-:W-:Y:S01]  /*1620*/  ISETP.GT.U32.AND P5, PT, R2, R9, PT ;  /* 0x000000090200720c */ /* 0x000fe20003fa4070 */
[--C-:B------:R-:W-:Y:S01]  /*1630*/  @!P0 IMAD.IADD R43, R43, 0x1, -R2.reuse ;  /* 0x000000012b2b8824 */ /* 0x100fe200078e0a02 */
[----:B------:R-:W-:Y:S01]  /*1640*/  ISETP.GE.AND P0, PT, R46, RZ, PT ;  /* 0x000000ff2e00720c */ /* 0x000fe20003f06270 */
[----:B------:R-:W-:Y:S01]  /*1650*/  @!P6 IMAD.IADD R21, R21, 0x1, -R2 ;  /* 0x000000011515e824 */ /* 0x000fe200078e0a02 */
[C---:B------:R-:W-:Y:S01]  /*1660*/  ISETP.GT.U32.AND P6, PT, R2.reuse, R61, PT ;  /* 0x0000003d0200720c */ /* 0x040fe20003fc4070 */
[----:B------:R-:W-:-:S02]  /*1670*/  IMAD R59, R2, R5, R59 ;  /* 0x00000005023b7224 */ /* 0x000fc400078e023b */
[----:B------:R-:W-:Y:S02]  /*1680*/  @!P4 IMAD.MOV R43, RZ, RZ, -R43 ;  /* 0x000000ffff2bc224 */ /* 0x000fe400078e0a2b */
[----:B------:R-:W-:-:S04]  /*1690*/  IMAD.HI.U32 R5, R6, R67, RZ ;  /* 0x0000004306057227 */ /* 0x000fc800078e00ff */
[--C-:B------:R-:W-:Y:S01]  /*16a0*/  @!P5 IMAD.IADD R9, R9, 0x1, -R2.reuse ;  /* 0x000000010909d824 */ /* 0x100fe200078e0a02 */
[----:B------:R-:W-:Y:S01]  /*16b0*/  ISETP.GT.U32.AND P5, PT, R2, R59, PT ;  /* 0x0000003b0200720c */ /* 0x000fe20003fa4070 */
[----:B------:R-:W-:Y:S02]  /*16c0*/  IMAD.MOV R5, RZ, RZ, -R5 ;  /* 0x000000ffff057224 */ /* 0x000fe400078e0a05 */
[----:B------:R-:W-:Y:S02]  /*16d0*/  @!P6 IMAD.IADD R61, R61, 0x1, -R2 ;  /* 0x000000013d3de824 */ /* 0x000fe400078e0a02 */
[----:B------:R-:W-:-:S03]  /*16e0*/  IMAD.HI.U32 R3, R6, R63, RZ ;  /* 0x0000003f06037227 */ /* 0x000fc600078e00ff */
[C---:B------:R-:W-:Y:S01]  /*16f0*/  ISETP.GT.U32.AND P4, PT, R2.reuse, R61, PT ;  /* 0x0000003d0200720c */ /* 0x040fe20003f84070 */
[----:B------:R-:W-:Y:S01]  /*1700*/  IMAD.MOV.U32 R37, RZ, RZ, R7 ;  /* 0x000000ffff257224 */ /* 0x000fe200078e0007 */
[----:B------:R-:W-:Y:S01]  /*1710*/  IABS R7, R15 ;  /* 0x0000000f00077213 */ /* 0x000fe20000000000 */
[C---:B------:R-:W-:Y:S02]  /*1720*/  IMAD R67, R2.reuse, R5, R67 ;  /* 0x0000000502437224 */ /* 0x040fe400078e0243 */
[----:B------:R-:W-:Y:S01]  /*1730*/  @!P5 IMAD.IADD R59, R59, 0x1, -R2 ;  /* 0x000000013b3bd824 */ /* 0x000fe200078e0a02 */
[----:B------:R-:W-:Y:S01]  /*1740*/  ISETP.GT.U32.AND P5, PT, R2, R21, PT ;  /* 0x000000150200720c */ /* 0x000fe20003fa4070 */
[----:B------:R-:W-:Y:S02]  /*1750*/  IMAD.MOV R3, RZ, RZ, -R3 ;  /* 0x000000ffff037224 */ /* 0x000fe400078e0a03 */
[----:B------:R-:W-:Y:S01]  /*1760*/  IMAD.HI.U32 R4, R6, R65, RZ ;  /* 0x0000004106047227 */ /* 0x000fe200078e00ff */
[----:B------:R-:W-:-:S03]  /*1770*/  ISETP.GT.U32.AND P6, PT, R2, R59, PT ;  /* 0x0000003b0200720c */ /* 0x000fc60003fc4070 */
[----:B------:R-:W-:Y:S01]  /*1780*/  @!P3 IMAD.MOV R37, RZ, RZ, -R37 ;  /* 0x000000ffff25b224 */ /* 0x000fe200078e0a25 */
[C---:B------:R-:W-:Y:S01]  /*1790*/  ISETP.GT.U32.AND P3, PT, R2.reuse, R45, PT ;  /* 0x0000002d0200720c */ /* 0x040fe20003f64070 */
[----:B------:R-:W-:Y:S01]  /*17a0*/  @!P4 IMAD.IADD R61, R61, 0x1, -R2 ;  /* 0x000000013d3dc824 */ /* 0x000fe200078e0a02 */
[C---:B------:R-:W-:Y:S01]  /*17b0*/  ISETP.GT.U32.AND P4, PT, R2.reuse, R67, PT ;  /* 0x000000430200720c */ /* 0x040fe20003f84070 */
[C---:B------:R-:W-:Y:S02]  /*17c0*/  IMAD R63, R2.reuse, R3, R63 ;  /* 0x00000003023f7224 */ /* 0x040fe400078e023f */
[----:B------:R-:W-:Y:S02]  /*17d0*/  IMAD.MOV R4, RZ, RZ, -R4 ;  /* 0x000000ffff047224 */ /* 0x000fe400078e0a04 */
[----:B------:R-:W-:Y:S01]  /*17e0*/  @!P5 IMAD.IADD R21, R21, 0x1, -R2 ;  /* 0x000000011515d824 */ /* 0x000fe200078e0a02 */
[C---:B------:R-:W-:Y:S01]  /*17f0*/  ISETP.GT.U32.AND P5, PT, R2.reuse, R63, PT ;  /* 0x0000003f0200720c */ /* 0x040fe20003fa4070 */
[----:B------:R-:W-:-:S02]  /*1800*/  IMAD R65, R2, R4, R65 ;  /* 0x0000000402417224 */ /* 0x000fc400078e0241 */
[----:B------:R-:W-:-:S04]  /*1810*/  IMAD.HI.U32 R3, R6, R69, RZ ;  /* 0x0000004506037227 */ /* 0x000fc800078e00ff */
[--C-:B------:R-:W-:Y:S01]  /*1820*/  @!P6 IMAD.IADD R59, R59, 0x1, -R2.reuse ;  /* 0x000000013b3be824 */ /* 0x100fe200078e0a02 */
[----:B------:R-:W-:Y:S01]  /*1830*/  ISETP.GT.U32.AND P6, PT, R2, R65, PT ;  /* 0x000000410200720c */ /* 0x000fe20003fc4070 */
[----:B------:R-:W-:Y:S02]  /*1840*/  IMAD.MOV R5, RZ, RZ, -R3 ;  /* 0x000000ffff057224 */ /* 0x000fe400078e0a03 */
[--C-:B------:R-:W-:Y:S01]  /*1850*/  @!P3 IMAD.IADD R45, R45, 0x1, -R2.reuse ;  /* 0x000000012d2db824 */ /* 0x100fe200078e0a02 */
[----:B------:R-:W-:Y:S01]  /*1860*/  ISETP.GE.AND P3, PT, R44, RZ, PT ;  /* 0x000000ff2c00720c */ /* 0x000fe20003f66270 */
[----:B------:R-:W-:Y:S02]  /*1870*/  @!P4 IMAD.IADD R67, R67, 0x1, -R2 ;  /* 0x000000014343c824 */ /* 0x000fe400078e0a02 */
[----:B------:R-:W-:-:S04]  /*1880*/  IMAD.HI.U32 R3, R6, R71, RZ ;  /* 0x0000004706037227 */ /* 0x000fc800078e00ff */
[C---:B------:R-:W-:Y:S02]  /*1890*/  IMAD R69, R2.reuse, R5, R69 ;  /* 0x0000000502457224 */ /* 0x040fe400078e0245 */
[----:B------:R-:W-:Y:S01]  /*18a0*/  @!P2 IMAD.MOV R45, RZ, RZ, -R45 ;  /* 0x000000ffff2da224 */ /* 0x000fe200078e0a2d */
[C---:B------:R-:W-:Y:S01]  /*18b0*/  ISETP.GT.U32.AND P2, PT, R2.reuse, R67, PT ;  /* 0x000000430200720c */ /* 0x040fe20003f44070 */
[----:B------:R-:W-:Y:S02]  /*18c0*/  IMAD.MOV R5, RZ, RZ, -R3 ;  /* 0x000000ffff057224 */ /* 0x000fe400078e0a03 */
[----:B------:R-:W-:Y:S01]  /*18d0*/  @!P5 IMAD.IADD R63, R63, 0x1, -R2 ;  /* 0x000000013f3fd824 */ /* 0x000fe200078e0a02 */
[----:B------:R-:W-:Y:S01]  /*18e0*/  ISETP.GT.U32.AND P5, PT, R2, R69, PT ;  /* 0x000000450200720c */ /* 0x000fe20003fa4070 */
[----:B------:R-:W-:-:S04]  /*18f0*/  IMAD.HI.U32 R4, R6, R73, RZ ;  /* 0x0000004906047227 */ /* 0x000fc800078e00ff */
[----:B------:R-:W-:-:S04]  /*1900*/  IMAD.HI.U32 R3, R6, R75, RZ ;  /* 0x0000004b06037227 */ /* 0x000fc800078e00ff */
[----:B------:R-:W-:Y:S02]  /*1910*/  IMAD.MOV R4, RZ, RZ, -R4 ;  /* 0x000000ffff047224 */ /* 0x000fe400078e0a04 */
[----:B------:R-:W-:Y:S02]  /*1920*/  IMAD.MOV R3, RZ, RZ, -R3 ;  /* 0x000000ffff037224 */ /* 0x000fe400078e0a03 */
[----:B------:R-:W-:Y:S01]  /*1930*/  @!P6 IMAD.IADD R65, R65, 0x1, -R2 ;  /* 0x000000014141e824 */ /* 0x000fe200078e0a02 */
[C---:B------:R-:W-:Y:S01]  /*1940*/  ISETP.GT.U32.AND P6, PT, R2.reuse, R63, PT ;  /* 0x0000003f0200720c */ /* 0x040fe20003fc4070 */
[C---:B------:R-:W-:Y:S01]  /*1950*/  IMAD R71, R2.reuse, R5, R71 ;  /* 0x0000000502477224 */ /* 0x040fe200078e0247 */
[----:B------:R-:W-:Y:S01]  /*1960*/  IABS R5, R14 ;  /* 0x0000000e00057213 */ /* 0x000fe20000000000 */
[----:B------:R-:W-:Y:S01]  /*1970*/  @!P1 IMAD.MOV R39, RZ, RZ, -R39 ;  /* 0x000000ffff279224 */ /* 0x000fe200078e0a27 */
[C---:B------:R-:W-:Y:S01]  /*1980*/  ISETP.GT.U32.AND P1, PT, R2.reuse, R11, PT ;  /* 0x0000000b0200720c */ /* 0x040fe20003f24070 */
[C---:B------:R-:W-:Y:S01]  /*1990*/  IMAD R73, R2.reuse, R4, R73 ;  /* 0x0000000402497224 */ /* 0x040fe200078e0249 */
[C---:B------:R-:W-:Y:S01]  /*19a0*/  ISETP.GT.U32.AND P4, PT, R2.reuse, R65, PT ;  /* 0x000000410200720c */ /* 0x040fe20003f84070 */
[----:B------:R-:W-:-:S02]  /*19b0*/  IMAD R75, R2, R3, R75 ;  /* 0x00000003024b7224 */ /* 0x000fc400078e024b */
[----:B------:R-:W-:-:S04]  /*19c0*/  IMAD.HI.U32 R4, R6, R77, RZ ;  /* 0x0000004d06047227 */ /* 0x000fc800078e00ff */
[----:B------:R-:W-:Y:S01]  /*19d0*/  @!P2 IMAD.IADD R67, R67, 0x1, -R2 ;  /* 0x000000014343a824 */ /* 0x000fe200078e0a02 */
[----:B------:R-:W-:Y:S01]  /*19e0*/  ISETP.GT.U32.AND P2, PT, R2, R75, PT ;  /* 0x0000004b0200720c */ /* 0x000fe20003f44070 */
[----:B------:R-:W-:-:S04]  /*19f0*/  IMAD.HI.U32 R3, R6, R5, RZ ;  /* 0x0000000506037227 */ /* 0x000fc800078e00ff */
[----:B------:R-:W-:Y:S02]  /*1a00*/  @!P5 IMAD.IADD R69, R69, 0x1, -R2 ;  /* 0x000000014545d824 */ /* 0x000fe400078e0a02 */
[----:B------:R-:W-:Y:S02]  /*1a10*/  IMAD.MOV R8, RZ, RZ, -R4 ;  /* 0x000000ffff087224 */ /* 0x000fe400078e0a04 */
[----:B------:R-:W-:Y:S01]  /*1a20*/  IMAD.HI.U32 R4, R6, R7, RZ ;  /* 0x0000000706047227 */ /* 0x000fe200078e00ff */
[----:B------:R-:W-:-:S03]  /*1a30*/  ISETP.GT.U32.AND P5, PT, R2, R69, PT ;  /* 0x000000450200720c */ /* 0x000fc60003fa4070 */
[----:B------:R-:W-:Y:S02]  /*1a40*/  IMAD.MOV R3, RZ, RZ, -R3 ;  /* 0x000000ffff037224 */ /* 0x000fe400078e0a03 */
[----:B------:R-:W-:Y:S01]  /*1a50*/  @!P6 IMAD.IADD R63, R63, 0x1, -R2 ;  /* 0x000000013f3fe824 */ /* 0x000fe200078e0a02 */
[C---:B------:R-:W-:Y:S01]  /*1a60*/  ISETP.GT.U32.AND P6, PT, R2.reuse, R71, PT ;  /* 0x000000470200720c */ /* 0x040fe20003fc4070 */
[----:B------:R-:W-:Y:S02]  /*1a70*/  IMAD.MOV R4, RZ, RZ, -R4 ;  /* 0x000000ffff047224 */ /* 0x000fe400078e0a04 */
[----:B------:R-:W-:Y:S02]  /*1a80*/  IMAD R3, R2, R3, R5 ;  /* 0x0000000302037224 */ /* 0x000fe400078e0205 */
[--C-:B------:R-:W-:Y:S01]  /*1a90*/  @!P1 IMAD.IADD R11, R11, 0x1, -R2.reuse ;  /* 0x000000010b0b9824 */ /* 0x100fe200078e0a02 */
[----:B------:R-:W-:Y:S01]  /*1aa0*/  ISETP.GE.AND P1, PT, R42, RZ, PT ;  /* 0x000000ff2a00720c */ /* 0x000fe20003f26270 */
[----:B------:R-:W-:Y:S01]  /*1ab0*/  @!P4 IMAD.IADD R65, R65, 0x1, -R2 ;  /* 0x000000014141c824 */ /* 0x000fe200078e0a02 */
[C---:B------:R-:W-:Y:S01]  /*1ac0*/  ISETP.GT.U32.AND P4, PT, R2.reuse, R73, PT ;  /* 0x000000490200720c */ /* 0x040fe20003f84070 */
[----:B------:R-:W-:-:S02]  /*1ad0*/  IMAD R5, R2, R4, R7 ;  /* 0x0000000402057224 */ /* 0x000fc400078e0207 */
[--C-:B------:R-:W-:Y:S02]  /*1ae0*/  @!P2 IMAD.IADD R75, R75, 0x1, -R2.reuse ;  /* 0x000000014b4ba824 */ /* 0x100fe400078e0a02 */
[C---:B------:R-:W-:Y:S01]  /*1af0*/  IMAD R77, R2.reuse, R8, R77 ;  /* 0x00000008024d7224 */ /* 0x040fe200078e024d */
[C---:B------:R-:W-:Y:S01]  /*1b00*/  ISETP.GT.U32.AND P2, PT, R2.reuse, R5, PT ;  /* 0x000000050200720c */ /* 0x040fe20003f44070 */
[--C-:B------:R-:W-:Y:S02]  /*1b10*/  @!P5 IMAD.IADD R69, R69, 0x1, -R2.reuse ;  /* 0x000000014545d824 */ /* 0x100fe400078e0a02 */
[----:B------:R-:W-:Y:S01]  /*1b20*/  @!P6 IMAD.IADD R71, R71, 0x1, -R2 ;  /* 0x000000014747e824 */ /* 0x000fe200078e0a02 */
[----:B------:R-:W-:Y:S01]  /*1b30*/  ISETP.GT.U32.AND P5, PT, R2, R77, PT ;  /* 0x0000004d0200720c */ /* 0x000fe20003fa4070 */
[----:B------:R-:W-:Y:S01]  /*1b40*/  IMAD.HI.U32 R4, R6, R49, RZ ;  /* 0x0000003106047227 */ /* 0x000fe200078e00ff */
[----:B------:R-:W-:-:S03]  /*1b50*/  ISETP.GE.AND P6, PT, R40, RZ, PT ;  /* 0x000000ff2800720c */ /* 0x000fc60003fc6270 */
[----:B------:R-:W-:Y:S01]  /*1b60*/  @!P4 IMAD.IADD R73, R73, 0x1, -R2 ;  /* 0x000000014949c824 */ /* 0x000fe200078e0a02 */
[C---:B------:R-:W-:Y:S01]  /*1b70*/  ISETP.GT.U32.AND P4, PT, R2.reuse, R3, PT ;  /* 0x000000030200720c */ /* 0x040fe20003f84070 */
[----:B------:R-:W-:Y:S01]  /*1b80*/  @!P0 IMAD.MOV R47, RZ, RZ, -R47 ;  /* 0x000000ffff2f8224 */ /* 0x000fe200078e0a2f */
[C---:B------:R-:W-:Y:S01]  /*1b90*/  ISETP.GT.U32.AND P0, PT, R2.reuse, R71, PT ;  /* 0x000000470200720c */ /* 0x040fe20003f04070 */
[----:B------:R-:W-:Y:S01]  /*1ba0*/  @!P1 IMAD.MOV R51, RZ, RZ, -R51 ;  /* 0x000000ffff339224 */ /* 0x000fe200078e0a33 */
[----:B------:R-:W-:Y:S01]  /*1bb0*/  ISETP.GT.U32.AND P1, PT, R2, R75, PT ;  /* 0x0000004b0200720c */ /* 0x000fe20003f24070 */
[----:B------:R-:W-:Y:S02]  /*1bc0*/  IMAD.MOV R7, RZ, RZ, -R4 ;  /* 0x000000ffff077224 */ /* 0x000fe400078e0a04 */
[----:B------:R-:W-:-:S04]  /*1bd0*/  IMAD.HI.U32 R4, R6, R79, RZ ;  /* 0x0000004f06047227 */ /* 0x000fc800078e00ff */
[----:B------:R-:W-:Y:S01]  /*1be0*/  @!P2 IMAD.IADD R5, R5, 0x1, -R2 ;  /* 0x000000010505a824 */ /* 0x000fe200078e0a02 */
[----:B------:R-:W-:Y:S01]  /*1bf0*/  ISETP.GT.U32.AND P2, PT, R2, R73, PT ;  /* 0x000000490200720c */ /* 0x000fe20003f44070 */
[----:B------:R-:W-:Y:S02]  /*1c00*/  IMAD.MOV R4, RZ, RZ, -R4 ;  /* 0x000000ffff047224 */ /* 0x000fe400078e0a04 */
[----:B------:R-:W-:Y:S01]  /*1c10*/  @!P5 IMAD.IADD R77, R77, 0x1, -R2 ;  /* 0x000000014d4dd824 */ /* 0x000fe200078e0a02 */
[----:B------:R-:W-:Y:S01]  /*1c20*/  ISETP.GE.AND P5, PT, R38, RZ, PT ;  /* 0x000000ff2600720c */ /* 0x000fe20003fa6270 */
[----:B------:R-:W-:Y:S02]  /*1c30*/  IMAD.MOV.U32 R53, RZ, RZ, R9 ;  /* 0x000000ffff357224 */ /* 0x000fe400078e0009 */
[C---:B------:R-:W-:Y:S02]  /*1c40*/  IMAD R7, R2.reuse, R7, R49 ;  /* 0x0000000702077224 */ /* 0x040fe400078e0231 */
[----:B------:R-:W-:Y:S01]  /*1c50*/  IMAD R9, R2, R4, R79 ;  /* 0x0000000402097224 */ /* 0x000fe200078e024f */
[----:B------:R-:W-:Y:S01]  /*1c60*/  SHF.R.S32.HI R4, RZ, 0x1f, R153 ;  /* 0x0000001fff047819 */ /* 0x000fe20000011499 */
[----:B------:R-:W-:-:S02]  /*1c70*/  IMAD.MOV.U32 R49, RZ, RZ, R11 ;  /* 0x000000ffff317224 */ /* 0x000fc400078e000b */
[--C-:B------:R-:W-:Y:S01]  /*1c80*/  @!P0 IMAD.IADD R71, R71, 0x1, -R2.reuse ;  /* 0x0000000147478824 */ /* 0x100fe200078e0a02 */
[C---:B------:R-:W-:Y:S01]  /*1c90*/  ISETP.GT.U32.AND P0, PT, R2.reuse, R7, PT ;  /* 0x000000070200720c */ /* 0x040fe20003f04070 */
[--C-:B------:R-:W-:Y:S01]  /*1ca0*/  @!P1 IMAD.IADD R75, R75, 0x1, -R2.reuse ;  /* 0x000000014b4b9824 */ /* 0x100fe200078e0a02 */
[----:B------:R-:W-:Y:S01]  /*1cb0*/  ISETP.GT.U32.AND P1, PT, R2, R9, PT ;  /* 0x000000090200720c */ /* 0x000fe20003f24070 */
[--C-:B------:R-:W-:Y:S01]  /*1cc0*/  @!P4 IMAD.IADD R3, R3, 0x1, -R2.reuse ;  /* 0x000000010303c824 */ /* 0x100fe200078e0a02 */
[----:B------:R-:W-:Y:S01]  /*1cd0*/  ISETP.GE.AND P4, PT, R36, RZ, PT ;  /* 0x000000ff2400720c */ /* 0x000fe20003f86270 */
[----:B------:R-:W-:Y:S01]  /*1ce0*/  @!P3 IMAD.MOV R49, RZ, RZ, -R49 ;  /* 0x000000ffff31b224 */ /* 0x000fe200078e0a31 */
[----:B------:R-:W-:Y:S01]  /*1cf0*/  ISETP.GT.U32.AND P3, PT, R2, R77, PT ;  /* 0x0000004d0200720c */ /* 0x000fe20003f64070 */
[--C-:B------:R-:W-:Y:S01]  /*1d00*/  @!P2 IMAD.IADD R73, R73, 0x1, -R2.reuse ;  /* 0x000000014949a824 */ /* 0x100fe200078e0a02 */
[----:B------:R-:W-:Y:S01]  /*1d10*/  ISETP.GE.AND P2, PT, R34, RZ, PT ;  /* 0x000000ff2200720c */ /* 0x000fe20003f46270 */
[----:B------:R-:W-:Y:S01]  /*1d20*/  IMAD.MOV.U32 R55, RZ, RZ, R21 ;  /* 0x000000ffff377224 */ /* 0x000fe200078e0015 */
[----:B------:R-:W-:Y:S01]  /*1d30*/  LEA.HI R153, R4, R153, RZ, 0x6 ;  /* 0x0000009904997211 */ /* 0x000fe200078f30ff */
[----:B------:R-:W-:Y:S01]  /*1d40*/  IMAD.HI.U32 R6, R6, R81, RZ ;  /* 0x0000005106067227 */ /* 0x000fe200078e00ff */
[----:B------:R-:W1:Y:S02]  /*1d50*/  LDC R4, c[0x0][0x240] ;  /* 0x00009000ff047b82 */ /* 0x000e640000000800 */
[----:B------:R-:W-:Y:S01]  /*1d60*/  SHF.R.S32.HI R153, RZ, 0x6, R153 ;  /* 0x00000006ff997819 */ /* 0x000fe20000011499 */
[----:B------:R-:W-:Y:S01]  /*1d70*/  @!P5 IMAD.MOV R55, RZ, RZ, -R55 ;  /* 0x000000ffff37d224 */ /* 0x000fe200078e0a37 */
[----:B------:R-:W-:Y:S01]  /*1d80*/  ISETP.GT.U32.AND P5, PT, R2, R3, PT ;  /* 0x000000030200720c */ /* 0x000fe20003fa4070 */
[--C-:B------:R-:W-:Y:S01]  /*1d90*/  @!P0 IMAD.IADD R7, R7, 0x1, -R2.reuse ;  /* 0x0000000107078824 */ /* 0x100fe200078e0a02 */
[----:B------:R-:W-:Y:S01]  /*1da0*/  ISETP.GE.AND P0, PT, R12, RZ, PT ;  /* 0x000000ff0c00720c */ /* 0x000fe20003f06270 */
[----:B------:R-:W-:Y:S01]  /*1db0*/  @!P1 IMAD.IADD R9, R9, 0x1, -R2 ;  /* 0x0000000109099824 */ /* 0x000fe200078e0a02 */
[----:B------:R-:W-:Y:S01]  /*1dc0*/  ISETP.GE.AND P1, PT, R28, RZ, PT ;  /* 0x000000ff1c00720c */ /* 0x000fe20003f26270 */
[----:B------:R-:W-:-:S02]  /*1dd0*/  IMAD.MOV R6, RZ, RZ, -R6 ;  /* 0x000000ffff067224 */ /* 0x000fc400078e0a06 */
[--C-:B------:R-:W-:Y:S01]  /*1de0*/  @!P3 IMAD.IADD R77, R77, 0x1, -R2.reuse ;  /* 0x000000014d4db824 */ /* 0x100fe200078e0a02 */
[----:B------:R-:W-:Y:S01]  /*1df0*/  ISETP.GE.AND P3, PT, R32, RZ, PT ;  /* 0x000000ff2000720c */ /* 0x000fe20003f66270 */
[----:B------:R-:W-:Y:S01]  /*1e00*/  @!P4 IMAD.MOV R59, RZ, RZ, -R59 ;  /* 0x000000ffff3bc224 */ /* 0x000fe200078e0a3b */
[C---:B------:R-:W-:Y:S01]  /*1e10*/  ISETP.GT.U32.AND P4, PT, R2.reuse, R7, PT ;  /* 0x000000070200720c */ /* 0x040fe20003f84070 */
[----:B------:R-:W-:Y:S01]  /*1e20*/  @!P2 IMAD.MOV R61, RZ, RZ, -R61 ;  /* 0x000000ffff3da224 */ /* 0x000fe200078e0a3d */
[C---:B------:R-:W-:Y:S01]  /*1e30*/  ISETP.GT.U32.AND P2, PT, R2.reuse, R9, PT ;  /* 0x000000090200720c */ /* 0x040fe20003f44070 */
[----:B------:R-:W-:Y:S01]  /*1e40*/  IMAD R21, R2, R6, R81 ;  /* 0x0000000602157224 */ /* 0x000fe200078e0251 */
[----:B------:R-:W-:Y:S01]  /*1e50*/  LOP3.LUT R6, R20, 0x7, RZ, 0xc0, !PT ;  /* 0x0000000714067812 */ /* 0x000fe200078ec0ff */
[--C-:B------:R-:W-:Y:S01]  /*1e60*/  @!P5 IMAD.IADD R3, R3, 0x1, -R2.reuse ;  /* 0x000000010303d824 */ /* 0x100fe200078e0a02 */
[----:B------:R-:W-:Y:S01]  /*1e70*/  CS2R R80, SRZ ;  /* 0x0000000000507805 */ /* 0x000fe2000001ff00 */
[----:B------:R-:W-:Y:S01]  /*1e80*/  @!P6 IMAD.MOV R53, RZ, RZ, -R53 ;  /* 0x000000ffff35e224 */ /* 0x000fe200078e0a35 */
[C---:B------:R-:W-:Y:S01]  /*1e90*/  ISETP.GT.U32.AND P5, PT, R2.reuse, R21, PT ;  /* 0x000000150200720c */ /* 0x040fe20003fa4070 */
[----:B------:R-:W-:Y:S01]  /*1ea0*/  @!P0 IMAD.MOV R67, RZ, RZ, -R67 ;  /* 0x000000ffff438224 */ /* 0x000fe200078e0a43 */
[----:B------:R-:W-:Y:S01]  /*1eb0*/  ISETP.GT.U32.AND P6, PT, R2, R5, PT ;  /* 0x000000050200720c */ /* 0x000fe20003fc4070 */
[----:B------:R-:W-:Y:S01]  /*1ec0*/  @!P3 IMAD.MOV R63, RZ, RZ, -R63 ;  /* 0x000000ffff3fb224 */ /* 0x000fe200078e0a3f */
[----:B------:R-:W-:Y:S01]  /*1ed0*/  ISETP.GE.AND P3, PT, R26, RZ, PT ;  /* 0x000000ff1a00720c */ /* 0x000fe20003f66270 */
[--C-:B------:R-:W-:Y:S01]  /*1ee0*/  @!P4 IMAD.IADD R7, R7, 0x1, -R2.reuse ;  /* 0x000000010707c824 */ /* 0x100fe200078e0a02 */
[----:B------:R-:W-:Y:S01]  /*1ef0*/  ISETP.GE.AND P4, PT, R24, RZ, PT ;  /* 0x000000ff1800720c */ /* 0x000fe20003f86270 */
[--C-:B------:R-:W-:Y:S01]  /*1f00*/  @!P2 IMAD.IADD R9, R9, 0x1, -R2.reuse ;  /* 0x000000010909a824 */ /* 0x100fe200078e0a02 */
[----:B------:R-:W-:Y:S01]  /*1f10*/  ISETP.GE.AND P2, PT, R22, RZ, PT ;  /* 0x000000ff1600720c */ /* 0x000fe20003f46270 */
[----:B------:R-:W-:Y:S01]  /*1f20*/  @!P1 IMAD.MOV R69, RZ, RZ, -R69 ;  /* 0x000000ffff459224 */ /* 0x000fe200078e0a45 */
[----:B------:R-:W-:Y:S01]  /*1f30*/  ISETP.GE.AND P0, PT, R14, RZ, PT ;  /* 0x000000ff0e00720c */ /* 0x000fe20003f06270 */
[----:B------:R-:W-:Y:S01]  /*1f40*/  IMAD.SHL.U32 R12, R20, 0x2, RZ ;  /* 0x00000002140c7824 */ /* 0x000fe200078e00ff */
[----:B------:R-:W-:Y:S01]  /*1f50*/  ISETP.GE.AND P1, PT, R15, RZ, PT ;  /* 0x000000ff0f00720c */ /* 0x000fe20003f26270 */
[----:B------:R-:W-:-:S02]  /*1f60*/  @!P5 IMAD.IADD R21, R21, 0x1, -R2 ;  /* 0x000000011515d824 */ /* 0x000fc400078e0a02 */
[--C-:B------:R-:W-:Y:S01]  /*1f70*/  @!P6 IMAD.IADD R5, R5, 0x1, -R2.reuse ;  /* 0x000000010505e824 */ /* 0x100fe200078e0a02 */
[----:B------:R-:W-:Y:S01]  /*1f80*/  ISETP.GE.AND P6, PT, R30, RZ, PT ;  /* 0x000000ff1e00720c */ /* 0x000fe20003fc6270 */
[----:B------:R-:W-:Y:S01]  /*1f90*/  @!P3 IMAD.MOV R71, RZ, RZ, -R71 ;  /* 0x000000ffff47b224 */ /* 0x000fe200078e0a47 */
[----:B------:R-:W-:Y:S01]  /*1fa0*/  ISETP.GT.U32.AND P5, PT, R2, R21, PT ;  /* 0x000000150200720c */ /* 0x000fe20003fa4070 */
[----:B------:R-:W-:Y:S01]  /*1fb0*/  @!P4 IMAD.MOV R73, RZ, RZ, -R73 ;  /* 0x000000ffff49c224 */ /* 0x000fe200078e0a49 */
[----:B------:R-:W-:Y:S01]  /*1fc0*/  ISETP.GE.AND P3, PT, R16, RZ, PT ;  /* 0x000000ff1000720c */ /* 0x000fe20003f66270 */
[----:B------:R-:W-:Y:S01]  /*1fd0*/  @!P2 IMAD.MOV R75, RZ, RZ, -R75 ;  /* 0x000000ffff4ba224 */ /* 0x000fe200078e0a4b */
[----:B------:R-:W-:Y:S01]  /*1fe0*/  ISETP.GE.AND P4, PT, R17, RZ, PT ;  /* 0x000000ff1100720c */ /* 0x000fe20003f86270 */
[----:B------:R-:W-:Y:S01]  /*1ff0*/  @!P0 IMAD.MOV R3, RZ, RZ, -R3 ;  /* 0x000000ffff038224 */ /* 0x000fe200078e0a03 */
[----:B------:R-:W-:Y:S01]  /*2000*/  ISETP.GE.AND P2, PT, R18, RZ, PT ;  /* 0x000000ff1200720c */ /* 0x000fe20003f46270 */
[----:B------:R-:W-:Y:S01]  /*2010*/  @!P1 IMAD.MOV R5, RZ, RZ, -R5 ;  /* 0x000000ffff059224 */ /* 0x000fe200078e0a05 */
[----:B------:R-:W-:Y:S01]  /*2020*/  LOP3.LUT R11, R12, 0x10, RZ, 0xc0, !PT ;  /* 0x000000100c0b7812 */ /* 0x000fe200078ec0ff */
[----:B------:R-:W-:Y:S01]  /*2030*/  IMAD R79, R6, 0x90, RZ ;  /* 0x00000090064f7824 */ /* 0x000fe200078e02ff */
[----:B------:R-:W-:Y:S01]  /*2040*/  LEA R200, P0, R0, UR8, 0x1 ;  /* 0x0000000800c87c11 */ /* 0x000fe2000f8008ff */
[----:B------:R-:W-:Y:S01]  /*2050*/  @!P6 IMAD.MOV R65, RZ, RZ, -R65 ;  /* 0x000000ffff41e224 */ /* 0x000fe200078e0a41 */
[----:B------:R-:W-:Y:S01]  /*2060*/  ISETP.GE.AND P6, PT, R19, RZ, PT ;  /* 0x000000ff1300720c */ /* 0x000fe20003fc6270 */
[----:B------:R-:W-:Y:S01]  /*2070*/  @!P5 IMAD.IADD R21, R21, 0x1, -R2 ;  /* 0x000000011515d824 */ /* 0x000fe200078e0a02 */
[----:B------:R-:W-:Y:S01]  /*2080*/  ISETP.NE.AND P5, PT, R57, RZ, PT ;  /* 0x000000ff3900720c */ /* 0x000fe20003fa5270 */
[----:B------:R-:W-:Y:S01]  /*2090*/  @!P3 IMAD.MOV R7, RZ, RZ, -R7 ;  /* 0x000000ffff07b224 */ /* 0x000fe200078e0a07 */
[----:B------:R-:W-:Y:S01]  /*20a0*/  LOP3.LUT R2, RZ, R57, RZ, 0x33, !PT ;  /* 0x00000039ff027212 */ /* 0x000fe200078e33ff */
[----:B------:R-:W-:Y:S01]  /*20b0*/  @!P4 IMAD.MOV R9, RZ, RZ, -R9 ;  /* 0x000000ffff09c224 */ /* 0x000fe200078e0a09 */
[----:B------:R-:W-:Y:S01]  /*20c0*/  LOP3.LUT R6, R11, 0x20, R20, 0xf8, !PT ;  /* 0x000000200b067812 */ /* 0x000fe200078ef814 */
[----:B------:R-:W-:Y:S01]  /*20d0*/  @!P2 IMAD.MOV R21, RZ, RZ, -R21 ;  /* 0x000000ffff15a224 */ /* 0x000fe200078e0a15 */
[----:B------:R-:W-:Y:S01]  /*20e0*/  SEL R3, R2, R3, !P5 ;  /* 0x0000000302037207 */ /* 0x000fe20006800000 */
[----:B------:R-:W-:Y:S01]  /*20f0*/  IMAD.SHL.U32 R11, R20, 0x40, RZ ;  /* 0x00000040140b7824 */ /* 0x000fe200078e00ff */
[C---:B------:R-:W-:Y:S01]  /*2100*/  SEL R5, R2.reuse, R5, !P5 ;  /* 0x0000000502057207 */ /* 0x040fe20006800000 */
[----:B------:R-:W-:Y:S01]  /*2110*/  IMAD.SHL.U32 R10, R155, 0x2, RZ ;  /* 0x000000029b0a7824 */ /* 0x000fe200078e00ff */
[C---:B------:R-:W-:Y:S01]  /*2120*/  SEL R7, R2.reuse, R7, !P5 ;  /* 0x0000000702077207 */ /* 0x040fe20006800000 */
[-C--:B-1----:R-:W-:Y:S01]  /*2130*/  IMAD R3, R3, R4.reuse, RZ ;  /* 0x0000000403037224 */ /* 0x082fe200078e02ff */
[C---:B------:R-:W-:Y:S01]  /*2140*/  SEL R9, R2.reuse, R9, !P5 ;  /* 0x0000000902097207 */ /* 0x040fe20006800000 */
[-C--:B------:R-:W-:Y:S01]  /*2150*/  IMAD R5, R5, R4.reuse, RZ ;  /* 0x0000000405057224 */ /* 0x080fe200078e02ff */
[C---:B------:R-:W-:Y:S01]  /*2160*/  SEL R21, R2.reuse, R21, !P5 ;  /* 0x0000001502157207 */ /* 0x040fe20006800000 */
[----:B------:R-:W-:Y:S01]  /*2170*/  @!P6 IMAD.MOV R77, RZ, RZ, -R77 ;  /* 0x000000ffff4de224 */ /* 0x000fe200078e0a4d */
[C---:B------:R-:W-:Y:S01]  /*2180*/  SEL R23, R2.reuse, R23, !P5 ;  /* 0x0000001702177207 */ /* 0x040fe20006800000 */
[-C--:B------:R-:W-:Y:S01]  /*2190*/  IMAD R7, R7, R4.reuse, RZ ;  /* 0x0000000407077224 */ /* 0x080fe200078e02ff */
        /* <DEDUP_REMOVED lines=13> */
[----:B------:R-:W-:Y:S01]  /*2270*/  IMAD R31, R31, R4, RZ ;  /* 0x000000041f1f7224 */ /* 0x000fe200078e02ff */
[----:B0-----:R-:W-:Y:S01]  /*2280*/  LEA R191, P6, R3, R248, 0x1 ;  /* 0x000000f803bf7211 */ /* 0x001fe200078c08ff */
[-C--:B------:R-:W-:Y:S01]  /*2290*/  IMAD R33, R33, R4.reuse, RZ ;  /* 0x0000000421217224 */ /* 0x080fe200078e02ff */
[C---:B------:R-:W-:Y:S01]  /*22a0*/  SEL R39, R2.reuse, R39, !P5 ;  /* 0x0000002702277207 */ /* 0x040fe20006800000 */
[----:B------:R-:W-:Y:S01]  /*22b0*/  IMAD R35, R35, R4, RZ ;  /* 0x0000000423237224 */ /* 0x000fe200078e02ff */
[----:B------:R-:W-:Y:S01]  /*22c0*/  LEA R157, P1, R5, R248, 0x1 ;  /* 0x000000f8059d7211 */ /* 0x000fe200078208ff */
[-C--:B------:R-:W-:Y:S01]  /*22d0*/  IMAD R37, R37, R4.reuse, RZ ;  /* 0x0000000425257224 */ /* 0x080fe200078e02ff */
[C---:B------:R-:W-:Y:S01]  /*22e0*/  SEL R41, R2.reuse, R41, !P5 ;  /* 0x0000002902297207 */ /* 0x040fe20006800000 */
[-C--:B------:R-:W-:Y:S01]  /*22f0*/  IMAD R39, R39, R4.reuse, RZ ;  /* 0x0000000427277224 */ /* 0x080fe200078e02ff */
[----:B------:R-:W-:Y:S01]  /*2300*/  SEL R43, R2, R43, !P5 ;  /* 0x0000002b022b7207 */ /* 0x000fe20006800000 */
[----:B------:R-:W-:Y:S01]  /*2310*/  IMAD R142, R126, 0x35, RZ ;  /* 0x000000357e8e7824 */ /* 0x000fe200078e02ff */
        /* <DEDUP_REMOVED lines=30> */
[----:B------:R-:W-:Y:S01]  /*2500*/  SEL R2, R2, R77, !P5 ;  /* 0x0000004d02027207 */ /* 0x000fe20006800000 */
[-C--:B------:R-:W-:Y:S01]  /*2510*/  IMAD R73, R73, R4.reuse, RZ ;  /* 0x0000000449497224 */ /* 0x080fe200078e02ff */
[-C--:B------:R-:W-:Y:S01]  /*2520*/  LEA.HI.X.SX32 R190, R3, R249.reuse, 0x1, P6 ;  /* 0x000000f903be7211 */ /* 0x080fe200030f0eff */
[----:B------:R-:W-:Y:S01]  /*2530*/  IMAD R75, R75, R4, RZ ;  /* 0x000000044b4b7224 */ /* 0x000fe200078e02ff */
[----:B------:R-:W-:Y:S01]  /*2540*/  LEA R194, P2, R7, R248, 0x1 ;  /* 0x000000f807c27211 */ /* 0x000fe200078408ff */
[----:B------:R-:W-:Y:S01]  /*2550*/  IMAD R2, R2, R4, RZ ;  /* 0x0000000402027224 */ /* 0x000fe200078e02ff */
[-C--:B------:R-:W-:Y:S01]  /*2560*/  LEA R199, P3, R9, R248.reuse, 0x1 ;  /* 0x000000f809c77211 */ /* 0x080fe200078608ff */
[C---:B------:R-:W-:Y:S01]  /*2570*/  IMAD R141, R126.reuse, 0x34, RZ ;  /* 0x000000347e8d7824 */ /* 0x040fe200078e02ff */
[-C--:B------:R-:W-:Y:S01]  /*2580*/  LEA R197, P4, R21, R248.reuse, 0x1 ;  /* 0x000000f815c57211 */ /* 0x080fe200078808ff */
[C---:B------:R-:W-:Y:S01]  /*2590*/  IMAD R140, R126.reuse, 0x33, RZ ;  /* 0x000000337e8c7824 */ /* 0x040fe200078e02ff */
[-C--:B------:R-:W-:Y:S01]  /*25a0*/  LEA R203, P5, R23, R248.reuse, 0x1 ;  /* 0x000000f817cb7211 */ /* 0x080fe200078a08ff */
[C---:B------:R-:W-:Y:S01]  /*25b0*/  IMAD R139, R126.reuse, 0x32, RZ ;  /* 0x000000327e8b7824 */ /* 0x040fe200078e02ff */
[-C--:B------:R-:W-:Y:S01]  /*25c0*/  LEA R99, P6, R25, R248.reuse, 0x1 ;  /* 0x000000f819637211 */ /* 0x080fe200078c08ff */
[C---:B------:R-:W-:Y:S01]  /*25d0*/  IMAD R138, R126.reuse, 0x31, RZ ;  /* 0x000000317e8a7824 */ /* 0x040fe200078e02ff */
[-C--:B------:R-:W-:Y:S01]  /*25e0*/  LEA.HI.X.SX32 R195, R5, R249.reuse, 0x1, P1 ;  /* 0x000000f905c37211 */ /* 0x080fe200008f0eff */
[C---:B------:R-:W-:Y:S01]  /*25f0*/  IMAD R137, R126.reuse, 0x30, RZ ;  /* 0x000000307e897824 */ /* 0x040fe200078e02ff */
[-C--:B------:R-:W-:Y:S01]  /*2600*/  LEA R97, P1, R27, R248.reuse, 0x1 ;  /* 0x000000f81b617211 */ /* 0x080fe200078208ff */
[C---:B------:R-:W-:Y:S01]  /*2610*/  IMAD R136, R126.reuse, 0x2f, RZ ;  /* 0x0000002f7e887824 */ /* 0x040fe200078e02ff */
[-C--:B------:R-:W-:Y:S01]  /*2620*/  LEA.HI.X.SX32 R196, R7, R249.reuse, 0x1, P2 ;  /* 0x000000f907c47211 */ /* 0x080fe200010f0eff */
        /* <DEDUP_REMOVED lines=28> */
[C---:B------:R-:W-:Y:S01]  /*27f0*/  IMAD.SHL.U32 R28, R126.reuse, 0x20, RZ ;  /* 0x000000207e1c7824 */ /* 0x040fe200078e00ff */
        /* <DEDUP_REMOVED lines=31> */
[C---:B------:R-:W-:Y:S01]  /*29f0*/  IMAD.SHL.U32 R112, R126.reuse, 0x10, RZ ;  /* 0x000000107e707824 */ /* 0x040fe200078e00ff */
        /* <DEDUP_REMOVED lines=18> */
[----:B------:R-:W-:Y:S01]  /*2b20*/  LEA.HI.X.SX32 R172, R63, R249, 0x1, P6 ;  /* 0x000000f93fac7211 */ /* 0x000fe200030f0eff */
[C---:B------:R-:W-:Y:S01]  /*2b30*/  IMAD R122, R126.reuse, 0x6, RZ ;  /* 0x000000067e7a7824 */ /* 0x040fe200078e02ff */
[-C--:B------:R-:W-:Y:S01]  /*2b40*/  LEA R169, P2, R67, R248.reuse, 0x1 ;  /* 0x000000f843a97211 */ /* 0x080fe200078408ff */
[C---:B------:R-:W-:Y:S01]  /*2b50*/  IMAD R123, R126.reuse, 0x5, RZ ;  /* 0x000000057e7b7824 */ /* 0x040fe200078e02ff */
[-C--:B------:R-:W-:Y:S01]  /*2b60*/  LEA R167, P3, R69, R248.reuse, 0x1 ;  /* 0x000000f845a77211 */ /* 0x080fe200078608ff */
[C---:B------:R-:W-:Y:S01]  /*2b70*/  IMAD.SHL.U32 R124, R126.reuse, 0x4, RZ ;  /* 0x000000047e7c7824 */ /* 0x040fe200078e00ff */
[-C--:B------:R-:W-:Y:S01]  /*2b80*/  LEA R165, P4, R71, R248.reuse, 0x1 ;  /* 0x000000f847a57211 */ /* 0x080fe200078808ff */
[----:B------:R-:W-:Y:S01]  /*2b90*/  IMAD R125, R126, 0x3, RZ ;  /* 0x000000037e7d7824 */ /* 0x000fe200078e02ff */
[-C--:B------:R-:W-:Y:S01]  /*2ba0*/  LEA R163, P5, R73, R248.reuse, 0x1 ;  /* 0x000000f849a37211 */ /* 0x080fe200078a08ff */
[----:B------:R-:W-:Y:S01]  /*2bb0*/  IMAD.U32 R156, RZ, RZ, UR5 ;  /* 0x00000005ff9c7e24 */ /* 0x000fe2000f8e00ff */
[----:B------:R-:W-:-:S02]  /*2bc0*/  LEA R161, P6, R75, R248, 0x1 ;  /* 0x000000f84ba17211 */ /* 0x000fc400078c08ff */
[-C--:B------:R-:W-:Y:S02]  /*2bd0*/  LEA.HI.X.SX32 R170, R65, R249.reuse, 0x1, P1 ;  /* 0x000000f941aa7211 */ /* 0x080fe400008f0eff */
[----:B------:R-:W-:Y:S02]  /*2be0*/  CS2R R64, SRZ ;  /* 0x0000000000407805 */ /* 0x000fe4000001ff00 */
[----:B------:R-:W-:Y:S02]  /*2bf0*/  LEA R159, P1, R2, R248, 0x1 ;  /* 0x000000f8029f7211 */ /* 0x000fe400078208ff */
[-C--:B------:R-:W-:Y:S02]  /*2c00*/  LEA.HI.X.SX32 R168, R67, R249.reuse, 0x1, P2 ;  /* 0x000000f943a87211 */ /* 0x080fe400010f0eff */
[----:B------:R-:W-:Y:S02]  /*2c10*/  CS2R R66, SRZ ;  /* 0x0000000000427805 */ /* 0x000fe4000001ff00 */
[----:B------:R-:W-:-:S02]  /*2c20*/  LEA.HI.X.SX32 R166, R69, R249, 0x1, P3 ;  /* 0x000000f945a67211 */ /* 0x000fc400018f0eff */
[-C--:B------:R-:W-:Y:S02]  /*2c30*/  LEA.HI.X.SX32 R164, R71, R249.reuse, 0x1, P4 ;  /* 0x000000f947a47211 */ /* 0x080fe400020f0eff */
[-C--:B------:R-:W-:Y:S02]  /*2c40*/  LEA.HI.X.SX32 R162, R73, R249.reuse, 0x1, P5 ;  /* 0x000000f949a27211 */ /* 0x080fe400028f0eff */
[----:B------:R-:W-:Y:S02]  /*2c50*/  CS2R R72, SRZ ;  /* 0x0000000000487805 */ /* 0x000fe4000001ff00 */
[-C--:B------:R-:W-:Y:S02]  /*2c60*/  LEA.HI.X.SX32 R160, R75, R249.reuse, 0x1, P6 ;  /* 0x000000f94ba07211 */ /* 0x080fe400030f0eff */
[----:B------:R-:W-:Y:S02]  /*2c70*/  CS2R R74, SRZ ;  /* 0x00000000004a7805 */ /* 0x000fe4000001ff00 */
[----:B------:R-:W-:-:S02]  /*2c80*/  LEA.HI.X.SX32 R249, R2, R249, 0x1, P1 ;  /* 0x000000f902f97211 */ /* 0x000fc400008f0eff */
[----:B------:R-:W0:Y:S01]  /*2c90*/  LDC R2, c[0x0][0x23c] ;  /* 0x00008f00ff027b82 */ /* 0x000e220000000800 */
[C---:B------:R-:W-:Y:S02]  /*2ca0*/  LOP3.LUT R6, R79.reuse, R6, RZ, 0x3c, !PT ;  /* 0x000000064f067212 */ /* 0x040fe400078e3cff */
[----:B------:R-:W-:Y:S02]  /*2cb0*/  LOP3.LUT R12, R79, 0x30, R12, 0x78, !PT ;  /* 0x000000304f0c7812 */ /* 0x000fe400078e780c */
[----:B------:R-:W-:Y:S02]  /*2cc0*/  LOP3.LUT R11, R6, 0x400, R11, 0xf8, !PT ;  /* 0x00000400060b7812 */ /* 0x000fe400078ef80b */
[----:B------:R-:W-:Y:S01]  /*2cd0*/  LEA.HI.X.SX32 R201, R0, UR9, 0x1, P0 ;  /* 0x0000000900c97c11 */ /* 0x000fe200080f0eff */
[----:B------:R-:W-:Y:S01]  /*2ce0*/  IMAD.SHL.U32 R0, R126, 0x40, RZ ;  /* 0x000000407e007824 */ /* 0x000fe200078e00ff */
[----:B------:R-:W-:Y:S01]  /*2cf0*/  LOP3.LUT R9, R10, 0x10, RZ, 0x3c, !PT ;  /* 0x000000100a097812 */ /* 0x000fe200078e3cff */
[----:B------:R-:W-:Y:S01]  /*2d00*/  IMAD.SHL.U32 R126, R126, 0x2, RZ ;  /* 0x000000027e7e7824 */ /* 0x000fe200078e00ff */
[----:B------:R-:W-:-:S02]  /*2d10*/  LOP3.LUT R8, R10, 0x20, RZ, 0x3c, !PT ;  /* 0x000000200a087812 */ /* 0x000fc400078e3cff */
[C---:B------:R-:W-:Y:S02]  /*2d20*/  LOP3.LUT R7, R10.reuse, 0x30, RZ, 0x3c, !PT ;  /* 0x000000300a077812 */ /* 0x040fe400078e3cff */
[C---:B------:R-:W-:Y:S02]  /*2d30*/  LOP3.LUT R6, R10.reuse, 0x40, RZ, 0x3c, !PT ;  /* 0x000000400a067812 */ /* 0x040fe400078e3cff */
[C---:B------:R-:W-:Y:S02]  /*2d40*/  LOP3.LUT R5, R10.reuse, 0x50, RZ, 0x3c, !PT ;  /* 0x000000500a057812 */ /* 0x040fe400078e3cff */
[C---:B------:R-:W-:Y:S02]  /*2d50*/  LOP3.LUT R4, R10.reuse, 0x60, RZ, 0x3c, !PT ;  /* 0x000000600a047812 */ /* 0x040fe400078e3cff */
[----:B------:R-:W-:Y:S02]  /*2d60*/  LOP3.LUT R3, R10, 0x70, RZ, 0x3c, !PT ;  /* 0x000000700a037812 */ /* 0x000fe400078e3cff */
[----:B------:R-:W-:Y:S01]  /*2d70*/  LOP3.LUT R127, R12, 0x40, RZ, 0x3c, !PT ;  /* 0x000000400c7f7812 */ /* 0x000fe200078e3cff */
[----:B0-----:R-:W-:Y:S01]  /*2d80*/  IMAD R154, R155, R2, RZ ;  /* 0x000000029b9a7224 */ /* 0x001fe200078e02ff */
[----:B------:R-:W-:Y:S01]  /*2d90*/  LOP3.LUT R128, R11, 0x40, RZ, 0x3c, !PT ;  /* 0x000000400b807812 */ /* 0x000fe200078e3cff */
[----:B------:R-:W-:-:S07]  /*2da0*/  IMAD.SHL.U32 R2, R2, 0x40, RZ ;  /* 0x0000004002027824 */ /* 0x000fce00078e00ff */
.L_x_1:
[----:B------:R-:W-:Y:S01]  /*2db0*/  ISETP.GT.AND P0, PT, R156, 0x2, PT ;  /* 0x000000029c00780c */ /* 0x000fe20003f04270 */
[--C-:B------:R-:W-:Y:S01]  /*2dc0*/  IMAD.WIDE R44, R126, 0x2, R200.reuse ;  /* 0x000000027e2c7825 */ /* 0x100fe200078e02c8 */
[C---:B------:R-:W-:Y:S01]  /*2dd0*/  ISETP.GT.AND P1, PT, R156.reuse, 0x3, PT ;  /* 0x000000039c00780c */ /* 0x040fe20003f24270 */
[----:B------:R-:W0:Y:S01]  /*2de0*/  LDC R79, c[0x0][0x238] ;  /* 0x00008e00ff4f7b82 */ /* 0x000e220000000800 */
[----:B------:R-:W-:Y:S01]  /*2df0*/  ISETP.GT.AND P2, PT, R156, 0x4, PT ;  /* 0x000000049c00780c */ /* 0x000fe20003f44270 */
[----:B------:R-:W-:Y:S01]  /*2e00*/  IMAD.WIDE R46, R125, 0x2, R200 ;  /* 0x000000027d2e7825 */ /* 0x000fe200078e02c8 */
[----:B------:R-:W-:Y:S02]  /*2e10*/  PRMT R242, RZ, 0x7610, R242 ;  /* 0x00007610fff27816 */ /* 0x000fe400000000f2 */
[----:B------:R-:W-:Y:S01]  /*2e20*/  PRMT R219, RZ, 0x7610, R219 ;  /* 0x00007610ffdb7816 */ /* 0x000fe200000000db */
[----:B------:R-:W-:Y:S01]  /*2e30*/  IMAD.WIDE R48, R124, 0x2, R200 ;  /* 0x000000027c307825 */ /* 0x000fe200078e02c8 */
[----:B------:R-:W-:-:S03]  /*2e40*/  PRMT R236, RZ, 0x7610, R236 ;  /* 0x00007610ffec7816 */ /* 0x000fc600000000ec */
[----:B------:R1:W2:Y:S01]  /*2e50*/  @P0 LDG.E.U16 R242, desc[UR6][R44.64] ;  /* 0x000000062cf20981 */ /* 0x0002a2000c1e1500 */
[----:B------:R-:W-:-:S03]  /*2e60*/  ISETP.GT.AND P0, PT, R156, 0x5, PT ;  /* 0x000000059c00780c */ /* 0x000fc60003f04270 */
[----:B------:R3:W4:Y:S01]  /*2e70*/  @P1 LDG.E.U16 R219, desc[UR6][R46.64] ;  /* 0x000000062edb1981 */ /* 0x000722000c1e1500 */
[----:B------:R-:W-:-:S03]  /*2e80*/  ISETP.GT.AND P1, PT, R156, 0x6, PT ;  /* 0x000000069c00780c */ /* 0x000fc60003f24270 */
[----:B------:R5:W4:Y:S01]  /*2e90*/  @P2 LDG.E.U16 R236, desc[UR6][R48.64] ;  /* 0x0000000630ec2981 */ /* 0x000b22000c1e1500 */
[C---:B------:R-:W-:Y:S01]  /*2ea0*/  ISETP.GT.AND P2, PT, R156.reuse, 0x7, PT ;  /* 0x000000079c00780c */ /* 0x040fe20003f44270 */
[----:B-1----:R-:W-:Y:S01]  /*2eb0*/  IMAD.WIDE R44, R123, 0x2, R200 ;  /* 0x000000027b2c7825 */ /* 0x002fe200078e02c8 */
[----:B------:R-:W-:Y:S02]  /*2ec0*/  PRMT R235, RZ, 0x7610, R235 ;  /* 0x00007610ffeb7816 */ /* 0x000fe400000000eb */
[----:B------:R-:W-:Y:S01]  /*2ed0*/  ISETP.GT.AND P3, PT, R156, 0x8, PT ;  /* 0x000000089c00780c */ /* 0x000fe20003f64270 */
[----:B---3--:R-:W-:Y:S01]  /*2ee0*/  IMAD.WIDE R46, R122, 0x2, R200 ;  /* 0x000000027a2e7825 */ /* 0x008fe200078e02c8 */
[----:B------:R-:W-:Y:S02]  /*2ef0*/  PRMT R234, RZ, 0x7610, R234 ;  /* 0x00007610ffea7816 */ /* 0x000fe400000000ea */
[C---:B------:R-:W-:Y:S01]  /*2f00*/  ISETP.GT.AND P4, PT, R156.reuse, 0x9, PT ;  /* 0x000000099c00780c */ /* 0x040fe20003f84270 */
[----:B-----5:R-:W-:Y:S01]  /*2f10*/  IMAD.WIDE R48, R121, 0x2, R200 ;  /* 0x0000000279307825 */ /* 0x020fe200078e02c8 */
[----:B------:R-:W-:Y:S01]  /*2f20*/  PRMT R233, RZ, 0x7610, R233 ;  /* 0x00007610ffe97816 */ /* 0x000fe200000000e9 */
[----:B------:R1:W3:Y:S01]  /*2f30*/  @P0 LDG.E.U16 R235, desc[UR6][R44.64] ;  /* 0x000000062ceb0981 */ /* 0x0002e2000c1e1500 */
[----:B------:R-:W-:Y:S01]  /*2f40*/  ISETP.GT.AND P0, PT, R156, 0xa, PT ;  /* 0x0000000a9c00780c */ /* 0x000fe20003f04270 */
[----:B------:R-:W-:Y:S01]  /*2f50*/  IMAD.WIDE R50, R120, 0x2, R200 ;  /* 0x0000000278327825 */ /* 0x000fe200078e02c8 */
[----:B------:R-:W-:Y:S01]  /*2f60*/  PRMT R158, RZ, 0x7610, R158 ;  /* 0x00007610ff9e7816 */ /* 0x000fe2000000009e */
[----:B------:R5:W3:Y:S01]  /*2f70*/  @P1 LDG.E.U16 R234, desc[UR6][R46.64] ;  /* 0x000000062eea1981 */ /* 0x000ae2000c1e1500 */
[C---:B------:R-:W-:Y:S01]  /*2f80*/  ISETP.GT.AND P1, PT, R156.reuse, 0xb, PT ;  /* 0x0000000b9c00780c */ /* 0x040fe20003f24270 */
[----:B------:R-:W-:Y:S01]  /*2f90*/  IMAD.WIDE R52, R119, 0x2, R200 ;  /* 0x0000000277347825 */ /* 0x000fe200078e02c8 */
[----:B------:R-:W-:Y:S01]  /*2fa0*/  PRMT R224, RZ, 0x7610, R224 ;  /* 0x00007610ffe07816 */ /* 0x000fe200000000e0 */
[----:B------:R0:W3:Y:S01]  /*2fb0*/  @P2 LDG.E.U16 R233, desc[UR6][R48.64] ;  /* 0x0000000630e92981 */ /* 0x0000e2000c1e1500 */
[----:B------:R-:W-:Y:S01]  /*2fc0*/  ISETP.GT.AND P2, PT, R156, 0xc, PT ;  /* 0x0000000c9c00780c */ /* 0x000fe20003f44270 */
[----:B-1----:R-:W-:Y:S01]  /*2fd0*/  IMAD.WIDE R44, R118, 0x2, R200 ;  /* 0x00000002762c7825 */ /* 0x002fe200078e02c8 */
[----:B------:R-:W-:Y:S01]  /*2fe0*/  PRMT R243, RZ, 0x7610, R243 ;  /* 0x00007610fff37816 */ /* 0x000fe200000000f3 */
[----:B------:R1:W2:Y:S01]  /*2ff0*/  @P3 LDG.E.U16 R158, desc[UR6][R50.64] ;  /* 0x00000006329e3981 */ /* 0x0002a2000c1e1500 */
[C---:B------:R-:W-:Y:S01]  /*3000*/  ISETP.GT.AND P3, PT, R156.reuse, 0xd, PT ;  /* 0x0000000d9c00780c */ /* 0x040fe20003f64270 */
[----:B-----5:R-:W-:Y:S01]  /*3010*/  IMAD.WIDE R46, R117, 0x2, R200 ;  /* 0x00000002752e7825 */ /* 0x020fe200078e02c8 */
[----:B------:R-:W-:Y:S01]  /*3020*/  PRMT R218, RZ, 0x7610, R218 ;  /* 0x00007610ffda7816 */ /* 0x000fe200000000da */
[----:B------:R5:W4:Y:S01]  /*3030*/  @P4 LDG.E.U16 R224, desc[UR6][R52.64] ;  /* 0x0000000634e04981 */ /* 0x000b22000c1e1500 */
[----:B------:R-:W-:Y:S01]  /*3040*/  ISETP.GT.AND P4, PT, R156, 0xe, PT ;  /* 0x0000000e9c00780c */ /* 0x000fe20003f84270 */
[----:B0-----:R-:W-:Y:S01]  /*3050*/  IMAD.WIDE R48, R116, 0x2, R200 ;  /* 0x0000000274307825 */ /* 0x001fe200078e02c8 */
[----:B------:R-:W-:Y:S01]  /*3060*/  PRMT R232, RZ, 0x7610, R232 ;  /* 0x00007610ffe87816 */ /* 0x000fe200000000e8 */
[----:B------:R0:W3:Y:S01]  /*3070*/  @P0 LDG.E.U16 R243, desc[UR6][R44.64] ;  /* 0x000000062cf30981 */ /* 0x0000e2000c1e1500 */
[C---:B------:R-:W-:Y:S01]  /*3080*/  ISETP.GT.AND P0, PT, R156.reuse, 0xf, PT ;  /* 0x0000000f9c00780c */ /* 0x040fe20003f04270 */
[----:B-1----:R-:W-:Y:S01]  /*3090*/  IMAD.WIDE R50, R115, 0x2, R200 ;  /* 0x0000000273327825 */ /* 0x002fe200078e02c8 */
[----:B------:R-:W-:Y:S01]  /*30a0*/  PRMT R231, RZ, 0x7610, R231 ;  /* 0x00007610ffe77816 */ /* 0x000fe200000000e7 */
[----:B------:R1:W3:Y:S01]  /*30b0*/  @P1 LDG.E.U16 R218, desc[UR6][R46.64] ;  /* 0x000000062eda1981 */ /* 0x0002e2000c1e1500 */
[----:B------:R-:W-:Y:S01]  /*30c0*/  ISETP.GT.AND P1, PT, R156, 0x10, PT ;  /* 0x000000109c00780c */ /* 0x000fe20003f24270 */
[----:B-----5:R-:W-:Y:S01]  /*30d0*/  IMAD.WIDE R52, R114, 0x2, R200 ;  /* 0x0000000272347825 */ /* 0x020fe200078e02c8 */
[----:B------:R-:W-:Y:S01]  /*30e0*/  PRMT R230, RZ, 0x7610, R230 ;  /* 0x00007610ffe67816 */ /* 0x000fe200000000e6 */
[----:B------:R5:W3:Y:S01]  /*30f0*/  @P2 LDG.E.U16 R232, desc[UR6][R48.64] ;  /* 0x0000000630e82981 */ /* 0x000ae2000c1e1500 */
[C---:B------:R-:W-:Y:S01]  /*3100*/  ISETP.GT.AND P2, PT, R156.reuse, 0x11, PT ;  /* 0x000000119c00780c */ /* 0x040fe20003f44270 */
[----:B0-----:R-:W-:Y:S01]  /*3110*/  IMAD.WIDE R44, R113, 0x2, R200 ;  /* 0x00000002712c7825 */ /* 0x001fe200078e02c8 */
[----:B------:R-:W-:Y:S01]  /*3120*/  PRMT R229, RZ, 0x7610, R229 ;  /* 0x00007610ffe57816 */ /* 0x000fe200000000e5 */
[----:B------:R0:W3:Y:S01]  /*3130*/  @P3 LDG.E.U16 R231, desc[UR6][R50.64] ;  /* 0x0000000632e73981 */ /* 0x0000e2000c1e1500 */
[----:B------:R-:W-:Y:S01]  /*3140*/  ISETP.GT.AND P3, PT, R156, 0x12, PT ;  /* 0x000000129c00780c */ /* 0x000fe20003f64270 */
[----:B-1----:R-:W-:Y:S01]  /*3150*/  IMAD.WIDE R46, R112, 0x2, R200 ;  /* 0x00000002702e7825 */ /* 0x002fe200078e02c8 */
[----:B------:R-:W-:Y:S01]  /*3160*/  PRMT R251, RZ, 0x7610, R251 ;  /* 0x00007610fffb7816 */ /* 0x000fe200000000fb */
[----:B------:R1:W3:Y:S01]  /*3170*/  @P4 LDG.E.U16 R230, desc[UR6][R52.64] ;  /* 0x0000000634e64981 */ /* 0x0002e2000c1e1500 */
[C---:B------:R-:W-:Y:S01]  /*3180*/  ISETP.GT.AND P4, PT, R156.reuse, 0x13, PT ;  /* 0x000000139c00780c */ /* 0x040fe20003f84270 */
[----:B-----5:R-:W-:Y:S01]  /*3190*/  IMAD.WIDE R48, R43, 0x2, R200 ;  /* 0x000000022b307825 */ /* 0x020fe200078e02c8 */
[----:B------:R-:W-:Y:S01]  /*31a0*/  PRMT R225, RZ, 0x7610, R225 ;  /* 0x00007610ffe17816 */ /* 0x000fe200000000e1 */
[----:B------:R5:W3:Y:S01]  /*31b0*/  @P0 LDG.E.U16 R229, desc[UR6][R44.64] ;  /* 0x000000062ce50981 */ /* 0x000ae2000c1e1500 */
[----:B------:R-:W-:Y:S01]  /*31c0*/  ISETP.GT.AND P0, PT, R156, 0x14, PT ;  /* 0x000000149c00780c */ /* 0x000fe20003f04270 */
[----:B0-----:R-:W-:Y:S01]  /*31d0*/  IMAD.WIDE R50, R42, 0x2, R200 ;  /* 0x000000022a327825 */ /* 0x001fe200078e02c8 */
[----:B------:R-:W-:Y:S01]  /*31e0*/  PRMT R244, RZ, 0x7610, R244 ;  /* 0x00007610fff47816 */ /* 0x000fe200000000f4 */
[----:B------:R-:W4:Y:S01]  /*31f0*/  @P1 LDG.E.U16 R251, desc[UR6][R46.64] ;  /* 0x000000062efb1981 */ /* 0x000f22000c1e1500 */
[C---:B------:R-:W-:Y:S01]  /*3200*/  ISETP.GT.AND P1, PT, R156.reuse, 0x15, PT ;  /* 0x000000159c00780c */ /* 0x040fe20003f24270 */
[----:B-1----:R-:W-:Y:S01]  /*3210*/  IMAD.WIDE R52, R41, 0x2, R200 ;  /* 0x0000000229347825 */ /* 0x002fe200078e02c8 */
[----:B------:R-:W-:Y:S01]  /*3220*/  PRMT R213, RZ, 0x7610, R213 ;  /* 0x00007610ffd57816 */ /* 0x000fe200000000d5 */
[----:B------:R0:W3:Y:S01]  /*3230*/  @P2 LDG.E.U16 R225, desc[UR6][R48.64] ;  /* 0x0000000630e12981 */ /* 0x0000e2000c1e1500 */
[----:B------:R-:W-:-:S02]  /*3240*/  ISETP.GT.AND P2, PT, R156, 0x16, PT ;  /* 0x000000169c00780c */ /* 0x000fc40003f44270 */
[----:B------:R-:W-:Y:S01]  /*3250*/  PRMT R228, RZ, 0x7610, R228 ;  /* 0x00007610ffe47816 */ /* 0x000fe200000000e4 */
[----:B------:R1:W3:Y:S01]  /*3260*/  @P3 LDG.E.U16 R244, desc[UR6][R50.64] ;  /* 0x0000000632f43981 */ /* 0x0002e2000c1e1500 */
[----:B------:R-:W-:Y:S02]  /*3270*/  ISETP.GT.AND P3, PT, R156, 0x17, PT ;  /* 0x000000179c00780c */ /* 0x000fe40003f64270 */
[----:B-----5:R-:W-:Y:S01]  /*3280*/  PRMT R44, RZ, 0x7610, R44 ;  /* 0x00007610ff2c7816 */ /* 0x020fe2000000002c */
[----:B------:R5:W3:Y:S01]  /*3290*/  @P4 LDG.E.U16 R213, desc[UR6][R52.64] ;  /* 0x0000000634d54981 */ /* 0x000ae2000c1e1500 */
[----:B0-----:R-:W-:Y:S01]  /*32a0*/  IMAD.WIDE R48, R40, 0x2, R200 ;  /* 0x0000000228307825 */ /* 0x001fe200078e02c8 */
[C---:B------:R-:W-:Y:S02]  /*32b0*/  ISETP.GT.AND P4, PT, R156.reuse, 0x18, PT ;  /* 0x000000189c00780c */ /* 0x040fe40003f84270 */
[----:B------:R-:W-:Y:S01]  /*32c0*/  PRMT R45, RZ, 0x7610, R45 ;  /* 0x00007610ff2d7816 */ /* 0x000fe2000000002d */
[----:B-1----:R-:W-:Y:S01]  /*32d0*/  IMAD.WIDE R50, R39, 0x2, R200 ;  /* 0x0000000227327825 */ /* 0x002fe200078e02c8 */
[----:B------:R-:W3:Y:S01]  /*32e0*/  @P0 LDG.E.U16 R228, desc[UR6][R48.64] ;  /* 0x0000000630e40981 */ /* 0x000ee2000c1e1500 */
[----:B------:R-:W-:-:S02]  /*32f0*/  ISETP.GT.AND P0, PT, R156, 0x19, PT ;  /* 0x000000199c00780c */ /* 0x000fc40003f04270 */
[----:B-----5:R-:W-:Y:S01]  /*3300*/  IMAD.WIDE R52, R38, 0x2, R200 ;  /* 0x0000000226347825 */ /* 0x020fe200078e02c8 */
[----:B------:R-:W-:Y:S01]  /*3310*/  PRMT R46, RZ, 0x7610, R46 ;  /* 0x00007610ff2e7816 */ /* 0x000fe2000000002e */
[----:B------:R0:W5:Y:S01]  /*3320*/  @P1 LDG.E.U16 R44, desc[UR6][R50.64] ;  /* 0x00000006322c1981 */ /* 0x000162000c1e1500 */
[C---:B------:R-:W-:Y:S01]  /*3330*/  ISETP.GT.AND P1, PT, R156.reuse, 0x1a, PT ;  /* 0x0000001a9c00780c */ /* 0x040fe20003f24270 */
[----:B------:R-:W-:Y:S01]  /*3340*/  IMAD.WIDE R54, R37, 0x2, R200 ;  /* 0x0000000225367825 */ /* 0x000fe200078e02c8 */
[----:B------:R-:W-:Y:S01]  /*3350*/  PRMT R250, RZ, 0x7610, R250 ;  /* 0x00007610fffa7816 */ /* 0x000fe200000000fa */
[----:B------:R1:W5:Y:S01]  /*3360*/  @P2 LDG.E.U16 R45, desc[UR6][R52.64] ;  /* 0x00000006342d2981 */ /* 0x000362000c1e1500 */
[----:B------:R-:W-:Y:S01]  /*3370*/  ISETP.GT.AND P2, PT, R156, 0x1b, PT ;  /* 0x0000001b9c00780c */ /* 0x000fe20003f44270 */
[----:B------:R-:W-:Y:S01]  /*3380*/  IMAD.WIDE R56, R36, 0x2, R200 ;  /* 0x0000000224387825 */ /* 0x000fe200078e02c8 */
[----:B------:R-:W-:Y:S01]  /*3390*/  PRMT R226, RZ, 0x7610, R226 ;  /* 0x00007610ffe27816 */ /* 0x000fe200000000e2 */
[----:B------:R1:W5:Y:S01]  /*33a0*/  @P3 LDG.E.U16 R46, desc[UR6][R54.64] ;  /* 0x00000006362e3981 */ /* 0x000362000c1e1500 */
[C---:B------:R-:W-:Y:S01]  /*33b0*/  ISETP.GT.AND P3, PT, R156.reuse, 0x1c, PT ;  /* 0x0000001c9c00780c */ /* 0x040fe20003f64270 */
[----:B0-----:R-:W-:Y:S01]  /*33c0*/  IMAD.WIDE R50, R35, 0x2, R200 ;  /* 0x0000000223327825 */ /* 0x001fe200078e02c8 */
[----:B------:R-:W-:Y:S01]  /*33d0*/  PRMT R245, RZ, 0x7610, R245 ;  /* 0x00007610fff57816 */ /* 0x000fe200000000f5 */
[----:B------:R0:W3:Y:S01]  /*33e0*/  @P4 LDG.E.U16 R250, desc[UR6][R56.64] ;  /* 0x0000000638fa4981 */ /* 0x0000e2000c1e1500 */
[----:B------:R-:W-:Y:S01]  /*33f0*/  ISETP.GT.AND P4, PT, R156, 0x1d, PT ;  /* 0x0000001d9c00780c */ /* 0x000fe20003f84270 */
[----:B-1----:R-:W-:Y:S01]  /*3400*/  IMAD.WIDE R52, R34, 0x2, R200 ;  /* 0x0000000222347825 */ /* 0x002fe200078e02c8 */
[----:B------:R-:W-:Y:S01]  /*3410*/  PRMT R47, RZ, 0x7610, R47 ;  /* 0x00007610ff2f7816 */ /* 0x000fe2000000002f */
[----:B------:R1:W5:Y:S02]  /*3420*/  @P0 LDG.E.U16 R226, desc[UR6][R50.64] ;  /* 0x0000000632e20981 */ /* 0x000364000c1e1500 */
[----:B------:R-:W-:Y:S01]  /*3430*/  IMAD.WIDE R54, R33, 0x2, R200 ;  /* 0x0000000221367825 */ /* 0x000fe200078e02c8 */
[----:B------:R-:W-:Y:S01]  /*3440*/  ISETP.GT.AND P0, PT, R156, 0x1e, PT ;  /* 0x0000001e9c00780c */ /* 0x000fe20003f04270 */
[----:B------:R1:W5:Y:S01]  /*3450*/  @P1 LDG.E.U16 R245, desc[UR6][R52.64] ;  /* 0x0000000634f51981 */ /* 0x000362000c1e1500 */
[----:B------:R-:W-:Y:S01]  /*3460*/  PRMT R48, RZ, 0x7610, R48 ;  /* 0x00007610ff307816 */ /* 0x000fe20000000030 */
[----:B0-----:R-:W-:Y:S01]  /*3470*/  IMAD.WIDE R56, R32, 0x2, R200 ;  /* 0x0000000220387825 */ /* 0x001fe200078e02c8 */
[C---:B------:R-:W-:Y:S01]  /*3480*/  ISETP.GT.AND P1, PT, R156.reuse, 0x1f, PT ;  /* 0x0000001f9c00780c */ /* 0x040fe20003f24270 */
[----:B------:R0:W5:Y:S01]  /*3490*/  @P2 LDG.E.U16 R47, desc[UR6][R54.64] ;  /* 0x00000006362f2981 */ /* 0x000162000c1e1500 */
[----:B------:R-:W-:Y:S01]  /*34a0*/  PRMT R49, RZ, 0x7610, R49 ;  /* 0x00007610ff317816 */ /* 0x000fe20000000031 */
[----:B------:R-:W-:Y:S01]  /*34b0*/  IMAD.WIDE R58, R31, 0x2, R200 ;  /* 0x000000021f3a7825 */ /* 0x000fe200078e02c8 */
[----:B------:R-:W-:Y:S01]  /*34c0*/  ISETP.GT.AND P2, PT, R156, 0x20, PT ;  /* 0x000000209c00780c */ /* 0x000fe20003f44270 */
[----:B------:R0:W5:Y:S01]  /*34d0*/  @P3 LDG.E.U16 R48, desc[UR6][R56.64] ;  /* 0x0000000638303981 */ /* 0x000162000c1e1500 */
[----:B-1----:R-:W-:Y:S01]  /*34e0*/  PRMT R50, RZ, 0x7610, R50 ;  /* 0x00007610ff327816 */ /* 0x002fe20000000032 */
[----:B------:R-:W-:Y:S01]  /*34f0*/  IMAD.WIDE R52, R30, 0x2, R200 ;  /* 0x000000021e347825 */ /* 0x000fe200078e02c8 */
[C---:B------:R-:W-:Y:S01]  /*3500*/  ISETP.GT.AND P3, PT, R156.reuse, 0x21, PT ;  /* 0x000000219c00780c */ /* 0x040fe20003f64270 */
[----:B------:R1:W5:Y:S01]  /*3510*/  @P4 LDG.E.U16 R49, desc[UR6][R58.64] ;  /* 0x000000063a314981 */ /* 0x000362000c1e1500 */
[----:B------:R-:W-:Y:S01]  /*3520*/  PRMT R51, RZ, 0x7610, R51 ;  /* 0x00007610ff337816 */ /* 0x000fe20000000033 */
[----:B0-----:R-:W-:Y:S01]  /*3530*/  IMAD.WIDE R54, R29, 0x2, R200 ;  /* 0x000000021d367825 */ /* 0x001fe200078e02c8 */
[----:B------:R-:W-:Y:S01]  /*3540*/  ISETP.GT.AND P4, PT, R156, 0x22, PT ;  /* 0x000000229c00780c */ /* 0x000fe20003f84270 */
[----:B------:R0:W5:Y:S01]  /*3550*/  @P0 LDG.E.U16 R50, desc[UR6][R52.64] ;  /* 0x0000000634320981 */ /* 0x000162000c1e1500 */
[----:B------:R-:W-:Y:S01]  /*3560*/  PRMT R248, RZ, 0x7610, R248 ;  /* 0x00007610fff87816 */ /* 0x000fe200000000f8 */
[----:B------:R-:W-:Y:S01]  /*3570*/  IMAD.WIDE R56, R28, 0x2, R200 ;  /* 0x000000021c387825 */ /* 0x000fe200078e02c8 */
[C---:B------:R-:W-:Y:S01]  /*3580*/  ISETP.GT.AND P0, PT, R156.reuse, 0x23, PT ;  /* 0x000000239c00780c */ /* 0x040fe20003f04270 */
[----:B------:R-:W5:Y:S01]  /*3590*/  @P1 LDG.E.U16 R51, desc[UR6][R54.64] ;  /* 0x0000000636331981 */ /* 0x000f62000c1e1500 */
[----:B------:R-:W-:Y:S01]  /*35a0*/  PRMT R227, RZ, 0x7610, R227 ;  /* 0x00007610ffe37816 */ /* 0x000fe200000000e3 */
[----:B-1----:R-:W-:Y:S01]  /*35b0*/  IMAD.WIDE R58, R27, 0x2, R200 ;  /* 0x000000021b3a7825 */ /* 0x002fe200078e02c8 */
[----:B------:R-:W-:Y:S01]  /*35c0*/  ISETP.GT.AND P1, PT, R156, 0x24, PT ;  /* 0x000000249c00780c */ /* 0x000fe20003f24270 */
[----:B------:R-:W4:Y:S01]  /*35d0*/  @P2 LDG.E.U16 R248, desc[UR6][R56.64] ;  /* 0x0000000638f82981 */ /* 0x000f22000c1e1500 */
[----:B------:R-:W-:Y:S01]  /*35e0*/  PRMT R247, RZ, 0x7610, R247 ;  /* 0x00007610fff77816 */ /* 0x000fe200000000f7 */
[----:B------:R-:W-:Y:S01]  /*35f0*/  IMAD.WIDE R60, R26, 0x2, R200 ;  /* 0x000000021a3c7825 */ /* 0x000fe200078e02c8 */
[----:B------:R-:W-:Y:S01]  /*3600*/  ISETP.GT.AND P2, PT, R156, 0x25, PT ;  /* 0x000000259c00780c */ /* 0x000fe20003f44270 */
[----:B------:R1:W5:Y:S01]  /*3610*/  @P3 LDG.E.U16 R227, desc[UR6][R58.64] ;  /* 0x000000063ae33981 */ /* 0x000362000c1e1500 */
[----:B0-----:R-:W-:-:S02]  /*3620*/  PRMT R52, RZ, 0x7610, R52 ;  /* 0x00007610ff347816 */ /* 0x001fc40000000034 */
[C---:B------:R-:W-:Y:S01]  /*3630*/  ISETP.GT.AND P3, PT, R156.reuse, 0x26, PT ;  /* 0x000000269c00780c */ /* 0x040fe20003f64270 */
[----:B------:R0:W5:Y:S01]  /*3640*/  @P4 LDG.E.U16 R247, desc[UR6][R60.64] ;  /* 0x000000063cf74981 */ /* 0x000162000c1e1500 */
[----:B------:R-:W-:Y:S02]  /*3650*/  PRMT R53, RZ, 0x7610, R53 ;  /* 0x00007610ff357816 */ /* 0x000fe40000000035 */
[----:B------:R-:W-:Y:S01]  /*3660*/  ISETP.GT.AND P4, PT, R156, 0x27, PT ;  /* 0x000000279c00780c */ /* 0x000fe20003f84270 */
[----:B-1----:R-:W-:Y:S01]  /*3670*/  IMAD.WIDE R58, R25, 0x2, R200 ;  /* 0x00000002193a7825 */ /* 0x002fe200078e02c8 */
[----:B------:R-:W-:-:S03]  /*3680*/  PRMT R54, RZ, 0x7610, R54 ;  /* 0x00007610ff367816 */ /* 0x000fc60000000036 */
[--C-:B0-----:R-:W-:Y:S01]  /*3690*/  IMAD.WIDE R60, R24, 0x2, R200.reuse ;  /* 0x00000002183c7825 */ /* 0x101fe200078e02c8 */
[----:B------:R0:W5:Y:S01]  /*36a0*/  @P0 LDG.E.U16 R52, desc[UR6][R58.64] ;  /* 0x000000063a340981 */ /* 0x000162000c1e1500 */
[C---:B------:R-:W-:Y:S02]  /*36b0*/  ISETP.GT.AND P0, PT, R156.reuse, 0x28, PT ;  /* 0x000000289c00780c */ /* 0x040fe40003f04270 */
        /* <DEDUP_REMOVED lines=8> */
[----:B------:R-:W-:Y:S01]  /*3740*/  IMAD.WIDE R70, R21, 0x2, R200 ;  /* 0x0000000215467825 */ /* 0x000fe200078e02c8 */
[----:B------:R-:W-:Y:S01]  /*3750*/  PRMT R220, RZ, 0x7610, R220 ;  /* 0x00007610ffdc7816 */ /* 0x000fe200000000dc */
[----:B------:R-:W5:Y:S01]  /*3760*/  @P3 LDG.E.U16 R55, desc[UR6][R68.64] ;  /* 0x0000000644373981 */ /* 0x000f62000c1e1500 */
[C---:B------:R-:W-:Y:S01]  /*3770*/  ISETP.GT.AND P3, PT, R156.reuse, 0x2b, PT ;  /* 0x0000002b9c00780c */ /* 0x040fe20003f64270 */
[----:B0-----:R-:W-:Y:S01]  /*3780*/  IMAD.WIDE R58, R129, 0x2, R200 ;  /* 0x00000002813a7825 */ /* 0x001fe200078e02c8 */
[----:B------:R-:W-:Y:S01]  /*3790*/  PRMT R237, RZ, 0x7610, R237 ;  /* 0x00007610ffed7816 */ /* 0x000fe200000000ed */
[----:B------:R-:W5:Y:S01]  /*37a0*/  @P4 LDG.E.U16 R56, desc[UR6][R70.64] ;  /* 0x0000000646384981 */ /* 0x000f62000c1e1500 */
[----:B------:R-:W-:Y:S01]  /*37b0*/  ISETP.GT.AND P4, PT, R156, 0x2c, PT ;  /* 0x0000002c9c00780c */ /* 0x000fe20003f84270 */
[----:B-1----:R-:W-:Y:S01]  /*37c0*/  IMAD.WIDE R60, R130, 0x2, R200 ;  /* 0x00000002823c7825 */ /* 0x002fe200078e02c8 */
[----:B------:R-:W-:Y:S01]  /*37d0*/  PRMT R246, RZ, 0x7610, R246 ;  /* 0x00007610fff67816 */ /* 0x000fe200000000f6 */
[----:B------:R0:W3:Y:S02]  /*37e0*/  @P0 LDG.E.U16 R220, desc[UR6][R58.64] ;  /* 0x000000063adc0981 */ /* 0x0000e4000c1e1500 */
[----:B------:R-:W-:Y:S01]  /*37f0*/  IMAD.WIDE R62, R131, 0x2, R200 ;  /* 0x00000002833e7825 */ /* 0x000fe200078e02c8 */
[----:B------:R-:W-:Y:S01]  /*3800*/  ISETP.GT.AND P0, PT, R156, 0x1, PT ;  /* 0x000000019c00780c */ /* 0x000fe20003f04270 */
[----:B------:R1:W5:Y:S01]  /*3810*/  @P1 LDG.E.U16 R237, desc[UR6][R60.64] ;  /* 0x000000063ced1981 */ /* 0x000362000c1e1500 */
[----:B------:R-:W-:-:S02]  /*3820*/  PRMT R57, RZ, 0x7610, R57 ;  /* 0x00007610ff397816 */ /* 0x000fc40000000039 */
[----:B------:R-:W-:Y:S01]  /*3830*/  ISETP.GT.AND P1, PT, R156, 0x2d, PT ;  /* 0x0000002d9c00780c */ /* 0x000fe20003f24270 */
[----:B------:R1:W5:Y:S01]  /*3840*/  @P2 LDG.E.U16 R246, desc[UR6][R62.64] ;  /* 0x000000063ef62981 */ /* 0x000362000c1e1500 */
[----:B0-----:R-:W-:Y:S01]  /*3850*/  PRMT R58, RZ, 0x7610, R58 ;  /* 0x00007610ff3a7816 */ /* 0x001fe2000000003a */
[----:B-1----:R-:W-:Y:S01]  /*3860*/  IMAD.WIDE R60, R132, 0x2, R200 ;  /* 0x00000002843c7825 */ /* 0x002fe200078e02c8 */
[----:B------:R-:W-:-:S03]  /*3870*/  PRMT R223, RZ, 0x7610, R223 ;  /* 0x00007610ffdf7816 */ /* 0x000fc600000000df */
[----:B------:R-:W-:Y:S01]  /*3880*/  IMAD.WIDE R62, R133, 0x2, R200 ;  /* 0x00000002853e7825 */ /* 0x000fe200078e02c8 */
[----:B------:R0:W5:Y:S01]  /*3890*/  @P3 LDG.E.U16 R57, desc[UR6][R60.64] ;  /* 0x000000063c393981 */ /* 0x000162000c1e1500 */
[----:B------:R-:W-:Y:S02]  /*38a0*/  ISETP.GT.AND P2, PT, R156, 0x2e, PT ;  /* 0x0000002e9c00780c */ /* 0x000fe40003f44270 */
[----:B------:R-:W-:Y:S01]  /*38b0*/  PRMT R59, RZ, 0x7610, R59 ;  /* 0x00007610ff3b7816 */ /* 0x000fe2000000003b */
[----:B------:R1:W5:Y:S01]  /*38c0*/  @P4 LDG.E.U16 R58, desc[UR6][R62.64] ;  /* 0x000000063e3a4981 */ /* 0x000362000c1e1500 */
[----:B0-----:R-:W-:-:S04]  /*38d0*/  IMAD.WIDE R60, R79, 0x2, R200 ;  /* 0x000000024f3c7825 */ /* 0x001fc800078e02c8 */
[----:B-1----:R-:W-:Y:S01]  /*38e0*/  IMAD.WIDE R62, R134, 0x2, R200 ;  /* 0x00000002863e7825 */ /* 0x002fe200078e02c8 */
[----:B------:R0:W5:Y:S01]  /*38f0*/  @P0 LDG.E.U16 R223, desc[UR6][R60.64] ;  /* 0x000000063cdf0981 */ /* 0x000162000c1e1500 */
[----:B------:R-:W-:-:S03]  /*3900*/  ISETP.GT.AND P0, PT, R156, 0x2f, PT ;  /* 0x0000002f9c00780c */ /* 0x000fc60003f04270 */
[----:B------:R1:W5:Y:S01]  /*3910*/  @P1 LDG.E.U16 R59, desc[UR6][R62.64] ;  /* 0x000000063e3b1981 */ /* 0x000362000c1e1500 */
[----:B0-----:R-:W-:Y:S01]  /*3920*/  PRMT R60, RZ, 0x7610, R60 ;  /* 0x00007610ff3c7816 */ /* 0x001fe2000000003c */
[----:B-1----:R-:W-:Y:S01]  /*3930*/  IMAD.WIDE R62, R135, 0x2, R200 ;  /* 0x00000002873e7825 */ /* 0x002fe200078e02c8 */
[----:B------:R-:W-:Y:S02]  /*3940*/  ISETP.GT.AND P1, PT, R156, 0x30, PT ;  /* 0x000000309c00780c */ /* 0x000fe40003f24270 */
[----:B------:R-:W-:Y:S02]  /*3950*/  PRMT R61, RZ, 0x7610, R61 ;  /* 0x00007610ff3d7816 */ /* 0x000fe4000000003d */
[----:B------:R0:W5:Y:S01]  /*3960*/  @P2 LDG.E.U16 R60, desc[UR6][R62.64] ;  /* 0x000000063e3c2981 */ /* 0x000162000c1e1500 */
[----:B------:R-:W-:Y:S01]  /*3970*/  PRMT R221, RZ, 0x7610, R221 ;  /* 0x00007610ffdd7816 */ /* 0x000fe200000000dd */
[----:B0-----:R-:W-:-:S05]  /*3980*/  IMAD.WIDE R62, R136, 0x2, R200 ;  /* 0x00000002883e7825 */ /* 0x001fca00078e02c8 */
[----:B------:R0:W5:Y:S01]  /*3990*/  @P0 LDG.E.U16 R61, desc[UR6][R62.64] ;  /* 0x000000063e3d0981 */ /* 0x000162000c1e1500 */
[----:B------:R-:W-:Y:S02]  /*39a0*/  ISETP.GT.AND P0, PT, R156, 0x31, PT ;  /* 0x000000319c00780c */ /* 0x000fe40003f04270 */
[----:B------:R-:W-:Y:S01]  /*39b0*/  PRMT R238, RZ, 0x7610, R238 ;  /* 0x00007610ffee7816 */ /* 0x000fe200000000ee */
[----:B0-----:R-:W-:-:S05]  /*39c0*/  IMAD.WIDE R62, R137, 0x2, R200 ;  /* 0x00000002893e7825 */ /* 0x001fca00078e02c8 */
[----:B------:R0:W5:Y:S01]  /*39d0*/  @P1 LDG.E.U16 R221, desc[UR6][R62.64] ;  /* 0x000000063edd1981 */ /* 0x000162000c1e1500 */
[----:B------:R-:W-:Y:S02]  /*39e0*/  ISETP.GT.AND P1, PT, R156, 0x32, PT ;  /* 0x000000329c00780c */ /* 0x000fe40003f24270 */
[----:B------:R-:W-:Y:S01]  /*39f0*/  PRMT R241, RZ, 0x7610, R241 ;  /* 0x00007610fff17816 */ /* 0x000fe200000000f1 */
[----:B0-----:R-:W-:-:S05]  /*3a00*/  IMAD.WIDE R62, R138, 0x2, R200 ;  /* 0x000000028a3e7825 */ /* 0x001fca00078e02c8 */
[----:B------:R0:W5:Y:S01]  /*3a10*/  @P0 LDG.E.U16 R238, desc[UR6][R62.64] ;  /* 0x000000063eee0981 */ /* 0x000162000c1e1500 */
[----:B------:R-:W-:Y:S01]  /*3a20*/  ISETP.GT.AND P0, PT, R156, 0x33, PT ;  /* 0x000000339c00780c */ /* 0x000fe20003f04270 */
[----:B------:R-:W-:-:S04]  /*3a30*/  IMAD.WIDE R68, R140, 0x2, R200 ;  /* 0x000000028c447825 */ /* 0x000fc800078e02c8 */
[----:B0-----:R-:W-:-:S05]  /*3a40*/  IMAD.WIDE R62, R139, 0x2, R200 ;  /* 0x000000028b3e7825 */ /* 0x001fca00078e02c8 */
[----:B------:R0:W5:Y:S01]  /*3a50*/  @P1 LDG.E.U16 R241, desc[UR6][R62.64] ;  /* 0x000000063ef11981 */ /* 0x000162000c1e1500 */
[----:B------:R-:W-:Y:S02]  /*3a60*/  ISETP.GT.AND P1, PT, R156, 0x34, PT ;  /* 0x000000349c00780c */ /* 0x000fe40003f24270 */
[----:B0-----:R-:W-:Y:S02]  /*3a70*/  PRMT R62, RZ, 0x7610, R62 ;  /* 0x00007610ff3e7816 */ /* 0x001fe4000000003e */
[----:B------:R-:W-:-:S04]  /*3a80*/  PRMT R63, RZ, 0x7610, R63 ;  /* 0x00007610ff3f7816 */ /* 0x000fc8000000003f */
        /* <DEDUP_REMOVED lines=44> */
[----:B------:R0:W5:Y:S02]  /*3d50*/  @P1 LDG.E.U16 R108, desc[UR6][R110.64] ;  /* 0x000000066e6c1981 */ /* 0x000164000c1e1500 */
[----:B0-----:R-:W-:-:S05]  /*3d60*/  IMAD.WIDE R110, R152, 0x2, R200 ;  /* 0x00000002986e7825 */ /* 0x001fca00078e02c8 */
[----:B------:R0:W5:Y:S01]  /*3d70*/  @P0 LDG.E.U16 R109, desc[UR6][R110.64] ;  /* 0x000000066e6d0981 */ /* 0x000162000c1e1500 */
[----:B------:R-:W-:Y:S02]  /*3d80*/  ISETP.GT.AND P0, PT, R156, RZ, PT ;  /* 0x000000ff9c00720c */ /* 0x000fe40003f04270 */
[----:B------:R-:W-:-:S11]  /*3d90*/  PRMT R252, RZ, 0x7610, R252 ;  /* 0x00007610fffc7816 */ /* 0x000fd600000000fc */
[----:B------:R-:W5:Y:S01]  /*3da0*/  @P0 LDG.E.U16 R252, desc[UR6][R200.64] ;  /* 0x00000006c8fc0981 */ /* 0x000f62000c1e1500 */
[----:B------:R-:W-:Y:S01]  /*3db0*/  BAR.SYNC.DEFER_BLOCKING 0x0 ;  /* 0x0000000000007b1d */ /* 0x000fe20000010000 */
[----:B------:R-:W-:Y:S02]  /*3dc0*/  LOP3.LUT R161, R161, R160, RZ, 0x3c, !PT ;  /* 0x000000a0a1a17212 */ /* 0x000fe400078e3cff */
[----:B------:R-:W-:Y:S02]  /*3dd0*/  ISETP.GE.AND P0, PT, R155, R156, PT ;  /* 0x0000009c9b00720c */ /* 0x000fe40003f06270 */
[----:B------:R-:W-:Y:S02]  /*3de0*/  LOP3.LUT R160, R161, R160, RZ, 0x3c, !PT ;  /* 0x000000a0a1a07212 */ /* 0x000fe400078e3cff */
[----:B------:R-:W-:Y:S02]  /*3df0*/  LOP3.LUT R163, R163, R162, RZ, 0x3c, !PT ;  /* 0x000000a2a3a37212 */ /* 0x000fe400078e3cff */
[----:B------:R-:W-:-:S02]  /*3e00*/  LOP3.LUT R161, R161, R160, RZ, 0x3c, !PT ;  /* 0x000000a0a1a17212 */ /* 0x000fc400078e3cff */
[----:B------:R-:W-:Y:S02]  /*3e10*/  LOP3.LUT R162, R163, R162, RZ, 0x3c, !PT ;  /* 0x000000a2a3a27212 */ /* 0x000fe400078e3cff */
[----:B0-----:R-:W-:Y:S02]  /*3e20*/  PRMT R111, RZ, 0x7610, R111 ;  /* 0x00007610ff6f7816 */ /* 0x001fe4000000006f */
[----:B------:R-:W-:Y:S02]  /*3e30*/  LOP3.LUT R165, R165, R164, RZ, 0x3c, !PT ;  /* 0x000000a4a5a57212 */ /* 0x000fe400078e3cff */
[----:B------:R-:W-:Y:S01]  /*3e40*/  LOP3.LUT R163, R163, R162, RZ, 0x3c, !PT ;  /* 0x000000a2a3a37212 */ /* 0x000fe200078e3cff */
[----:B--2---:R0:W-:Y:S04]  /*3e50*/  STS.U16 [R10+UR4+0x400], R158 ;  /* 0x0004009e0a007988 */ /* 0x0041e80008000404 */
[----:B----4-:R1:W-:Y:S01]  /*3e60*/  STS.U16 [R10+UR4+0x1000], R248 ;  /* 0x001000f80a007988 */ /* 0x0103e20008000404 */
[----:B------:R-:W-:Y:S01]  /*3e70*/  LOP3.LUT R164, R165, R164, RZ, 0x3c, !PT ;  /* 0x000000a4a5a47212 */ /* 0x000fe200078e3cff */
[----:B0-----:R-:W-:-:S02]  /*3e80*/  IMAD.MOV.U32 R158, RZ, RZ, R159 ;  /* 0x000000ffff9e7224 */ /* 0x001fc400078e009f */
[----:B------:R-:W-:Y:S02]  /*3e90*/  IMAD.MOV.U32 R159, RZ, RZ, R249 ;  /* 0x000000ffff9f7224 */ /* 0x000fe400078e00f9 */
[----:B-1----:R-:W-:Y:S01]  /*3ea0*/  IMAD.WIDE R248, R154, 0x2, R160 ;  /* 0x000000029af87825 */ /* 0x002fe200078e02a0 */
[----:B---3--:R0:W-:Y:S01]  /*3eb0*/  STS.U16 [R10+UR4+0x1400], R220 ;  /* 0x001400dc0a007988 */ /* 0x0081e20008000404 */
[----:B------:R-:W-:-:S03]  /*3ec0*/  LOP3.LUT R167, R167, R166, RZ, 0x3c, !PT ;  /* 0x000000a6a7a77212 */ /* 0x000fc600078e3cff */
[----:B------:R1:W2:Y:S01]  /*3ed0*/  @!P0 LDG.E.U16 R111, desc[UR6][R248.64] ;  /* 0x00000006f86f8981 */ /* 0x0002a2000c1e1500 */
[----:B------:R-:W-:Y:S02]  /*3ee0*/  LOP3.LUT R165, R165, R164, RZ, 0x3c, !PT ;  /* 0x000000a4a5a57212 */ /* 0x000fe400078e3cff */
[----:B0-----:R-:W-:Y:S01]  /*3ef0*/  PRMT R220, RZ, 0x7610, R220 ;  /* 0x00007610ffdc7816 */ /* 0x001fe200000000dc */
[----:B-1----:R-:W-:Y:S01]  /*3f00*/  IMAD.WIDE R248, R154, 0x2, R162 ;  /* 0x000000029af87825 */ /* 0x002fe200078e02a2 */
[----:B------:R-:W-:Y:S01]  /*3f10*/  LOP3.LUT R166, R167, R166, RZ, 0x3c, !PT ;  /* 0x000000a6a7a67212 */ /* 0x000fe200078e3cff */
[----:B-----5:R0:W-:Y:S01]  /*3f20*/  STS.U16 [R10+UR4+0x1800], R221 ;  /* 0x001800dd0a007988 */ /* 0x0201e20008000404 */
[----:B------:R-:W-:-:S03]  /*3f30*/  LOP3.LUT R169, R169, R168, RZ, 0x3c, !PT ;  /* 0x000000a8a9a97212 */ /* 0x000fc600078e3cff */
[----:B------:R1:W3:Y:S01]  /*3f40*/  @!P0 LDG.E.U16 R220, desc[UR6][R248.64] ;  /* 0x00000006f8dc8981 */ /* 0x0002e2000c1e1500 */
[----:B------:R-:W-:Y:S02]  /*3f50*/  LOP3.LUT R167, R167, R166, RZ, 0x3c, !PT ;  /* 0x000000a6a7a77212 */ /* 0x000fe400078e3cff */
[----:B0-----:R-:W-:Y:S01]  /*3f60*/  PRMT R221, RZ, 0x7610, R221 ;  /* 0x00007610ffdd7816 */ /* 0x001fe200000000dd */
[----:B-1----:R-:W-:Y:S01]  /*3f70*/  IMAD.WIDE R248, R154, 0x2, R164 ;  /* 0x000000029af87825 */ /* 0x002fe200078e02a4 */
[----:B------:R-:W-:Y:S02]  /*3f80*/  LOP3.LUT R168, R169, R168, RZ, 0x3c, !PT ;  /* 0x000000a8a9a87212 */ /* 0x000fe400078e3cff */
[----:B------:R-:W-:Y:S02]  /*3f90*/  LOP3.LUT R171, R171, R170, RZ, 0x3c, !PT ;  /* 0x000000aaabab7212 */ /* 0x000fe400078e3cff */
[----:B------:R0:W4:Y:S01]  /*3fa0*/  @!P0 LDG.E.U16 R221, desc[UR6][R248.64] ;  /* 0x00000006f8dd8981 */ /* 0x000122000c1e1500 */
[----:B------:R-:W-:-:S02]  /*3fb0*/  LOP3.LUT R169, R169, R168, RZ, 0x3c, !PT ;  /* 0x000000a8a9a97212 */ /* 0x000fc400078e3cff */
[----:B------:R-:W-:Y:S01]  /*3fc0*/  LOP3.LUT R170, R171, R170, RZ, 0x3c, !PT ;  /* 0x000000aaabaa7212 */ /* 0x000fe200078e3cff */
[----:B------:R-:W-:Y:S01]  /*3fd0*/  STS.U16 [R10+UR4+0x800], R251 ;  /* 0x000800fb0a007988 */ /* 0x000fe20008000404 */
[----:B------:R-:W-:Y:S01]  /*3fe0*/  LOP3.LUT R173, R173, R172, RZ, 0x3c, !PT ;  /* 0x000000acadad7212 */ /* 0x000fe200078e3cff */
[----:B0-----:R-:W-:Y:S02]  /*3ff0*/  IMAD.WIDE R248, R154, 0x2, R166 ;  /* 0x000000029af87825 */ /* 0x001fe400078e02a6 */
[----:B------:R-:W-:Y:S01]  /*4000*/  STS.U16 [R10+UR4+0xc00], R250 ;  /* 0x000c00fa0a007988 */ /* 0x000fe20008000404 */
[----:B------:R-:W-:Y:S02]  /*4010*/  LOP3.LUT R171, R171, R170, RZ, 0x3c, !PT ;  /* 0x000000aaabab7212 */ /* 0x000fe400078e3cff */
[----:B------:R-:W-:Y:S02]  /*4020*/  LOP3.LUT R172, R173, R172, RZ, 0x3c, !PT ;  /* 0x000000acadac7212 */ /* 0x000fe400078e3cff */
[----:B------:R-:W-:-:S02]  /*4030*/  LOP3.LUT R175, R175, R174, RZ, 0x3c, !PT ;  /* 0x000000aeafaf7212 */ /* 0x000fc400078e3cff */
[----:B------:R-:W-:Y:S02]  /*4040*/  LOP3.LUT R173, R173, R172, RZ, 0x3c, !PT ;  /* 0x000000acadad7212 */ /* 0x000fe400078e3cff */
[----:B------:R-:W-:Y:S02]  /*4050*/  LOP3.LUT R174, R175, R174, RZ, 0x3c, !PT ;  /* 0x000000aeafae7212 */ /* 0x000fe400078e3cff */
[----:B------:R-:W-:Y:S02]  /*4060*/  LOP3.LUT R177, R177, R176, RZ, 0x3c, !PT ;  /* 0x000000b0b1b17212 */ /* 0x000fe400078e3cff */
        /* <DEDUP_REMOVED lines=10> */
[----:B------:R-:W-:-:S04]  /*4110*/  LOP3.LUT R182, R183, R182, RZ, 0x3c, !PT ;  /* 0x000000b6b7b67212 */ /* 0x000fc800078e3cff */
[----:B------:R-:W-:Y:S02]  /*4120*/  LOP3.LUT R183, R183, R182, RZ, 0x3c, !PT ;  /* 0x000000b6b7b77212 */ /* 0x000fe400078e3cff */
[----:B------:R-:W-:Y:S01]  /*4130*/  LOP3.LUT R187, R187, R186, RZ, 0x3c, !PT ;  /* 0x000000babbbb7212 */ /* 0x000fe200078e3cff */
[----:B------:R0:W-:Y:S02]  /*4140*/  STS.U16 [R10+UR4+0x1c00], R222 ;  /* 0x001c00de0a007988 */ /* 0x0001e40008000404 */
[----:B0-----:R-:W-:-:S06]  /*4150*/  PRMT R222, RZ, 0x7610, R222 ;  /* 0x00007610ffde7816 */ /* 0x001fcc00000000de */
[----:B------:R0:W5:Y:S02]  /*4160*/  @!P0 LDG.E.U16 R222, desc[UR6][R248.64] ;  /* 0x00000006f8de8981 */ /* 0x000164000c1e1500 */
[----:B0-----:R-:W-:Y:S01]  /*4170*/  IMAD.WIDE R248, R154, 0x2, R168 ;  /* 0x000000029af87825 */ /* 0x001fe200078e02a8 */
[----:B------:R-:W-:-:S04]  /*4180*/  LOP3.LUT R186, R187, R186, RZ, 0x3c, !PT ;  /* 0x000000babbba7212 */ /* 0x000fc800078e3cff */
[----:B------:R-:W-:Y:S02]  /*4190*/  LOP3.LUT R187, R187, R186, RZ, 0x3c, !PT ;  /* 0x000000babbbb7212 */ /* 0x000fe400078e3cff */
[----:B------:R-:W-:-:S04]  /*41a0*/  LOP3.LUT R193, R193, R192, RZ, 0x3c, !PT ;  /* 0x000000c0c1c17212 */ /* 0x000fc800078e3cff */
[----:B------:R-:W-:Y:S02]  /*41b0*/  LOP3.LUT R192, R193, R192, RZ, 0x3c, !PT ;  /* 0x000000c0c1c07212 */ /* 0x000fe400078e3cff */
[----:B------:R-:W-:Y:S02]  /*41c0*/  LOP3.LUT R207, R207, R206, RZ, 0x3c, !PT ;  /* 0x000000cecfcf7212 */ /* 0x000fe400078e3cff */
[----:B------:R-:W-:Y:S02]  /*41d0*/  LOP3.LUT R193, R193, R192, RZ, 0x3c, !PT ;  /* 0x000000c0c1c17212 */ /* 0x000fe400078e3cff */
[C---:B------:R-:W-:Y:S01]  /*41e0*/  LOP3.LUT R206, R207.reuse, R206, RZ, 0x3c, !PT ;  /* 0x000000cecfce7212 */ /* 0x040fe200078e3cff */
[----:B------:R-:W-:Y:S01]  /*41f0*/  IMAD.WIDE R250, R154, 0x2, R158 ;  /* 0x000000029afa7825 */ /* 0x000fe200078e029e */
[----:B------:R-:W-:Y:S02]  /*4200*/  PRMT R110, RZ, 0x7610, R110 ;  /* 0x00007610ff6e7816 */ /* 0x000fe4000000006e */
[----:B------:R-:W-:-:S02]  /*4210*/  LOP3.LUT R207, R207, R206, RZ, 0x3c, !PT ;  /* 0x000000cecfcf7212 */ /* 0x000fc400078e3cff */
[----:B------:R-:W-:Y:S02]  /*4220*/  LOP3.LUT R217, R217, R216, RZ, 0x3c, !PT ;  /* 0x000000d8d9d97212 */ /* 0x000fe400078e3cff */
[----:B------:R-:W2:Y:S04]  /*4230*/  @!P0 LDG.E.U16 R110, desc[UR6][R250.64] ;  /* 0x00000006fa6e8981 */ /* 0x000ea8000c1e1500 */
[----:B------:R-:W-:Y:S04]  /*4240*/  STS.U16 [R10+UR4], R252 ;  /* 0x000000fc0a007988 */ /* 0x000fe80008000404 */
[----:B------:R0:W-:Y:S04]  /*4250*/  STS.U16 [R9+UR4+0x80], R223 ;  /* 0x000080df09007988 */ /* 0x0001e80008000404 */
[----:B------:R1:W-:Y:S01]  /*4260*/  STS.U16 [R9+UR4+0x480], R224 ;  /* 0x000480e009007988 */ /* 0x0003e20008000404 */
[----:B0-----:R-:W-:-:S02]  /*4270*/  PRMT R223, RZ, 0x7610, R223 ;  /* 0x00007610ffdf7816 */ /* 0x001fc400000000df */
[----:B-1----:R-:W-:-:S04]  /*4280*/  PRMT R224, RZ, 0x7610, R224 ;  /* 0x00007610ffe07816 */ /* 0x002fc800000000e0 */
[----:B------:R0:W5:Y:S04]  /*4290*/  @!P0 LDG.E.U16 R223, desc[UR6][R248.64] ;  /* 0x00000006f8df8981 */ /* 0x000168000c1e1500 */
[----:B------:R1:W-:Y:S01]  /*42a0*/  STS.U16 [R9+UR4+0x880], R225 ;  /* 0x000880e109007988 */ /* 0x0003e20008000404 */
[----:B0-----:R-:W-:Y:S01]  /*42b0*/  IMAD.WIDE R248, R154, 0x2, R170 ;  /* 0x000000029af87825 */ /* 0x001fe200078e02aa */
        /* <DEDUP_REMOVED lines=9> */
[----:B------:R0:W3:Y:S04]  /*4350*/  @!P0 LDG.E.U16 R226, desc[UR6][R248.64] ;  /* 0x00000006f8e28981 */ /* 0x0000e8000c1e1500 */
[----:B------:R1:W-:Y:S01]  /*4360*/  STS.U16 [R9+UR4+0x1480], R237 ;  /* 0x001480ed09007988 */ /* 0x0003e20008000404 */
[----:B0-----:R-:W-:Y:S01]  /*4370*/  IMAD.WIDE R248, R154, 0x2, R176 ;  /* 0x000000029af87825 */ /* 0x001fe200078e02b0 */
[----:B-1----:R-:W-:-:S04]  /*4380*/  PRMT R237, RZ, 0x7610, R237 ;  /* 0x00007610ffed7816 */ /* 0x002fc800000000ed */
[----:B------:R0:W4:Y:S04]  /*4390*/  @!P0 LDG.E.U16 R227, desc[UR6][R248.64] ;  /* 0x00000006f8e38981 */ /* 0x000128000c1e1500 */
        /* <DEDUP_REMOVED lines=23> */
[----:B------:R0:W5:Y:S01]  /*4510*/  @!P0 LDG.E.U16 R244, desc[UR6][R248.64] ;  /* 0x00000006f8f48981 */ /* 0x000162000c1e1500 */
[----:B------:R-:W-:-:S04]  /*4520*/  IMAD.WIDE R250, R154, 0x2, R206 ;  /* 0x000000029afa7825 */ /* 0x000fc800078e02ce */
[----:B0-----:R-:W-:-:S05]  /*4530*/  IMAD.WIDE R248, R154, 0x2, R192 ;  /* 0x000000029af87825 */ /* 0x001fca00078e02c0 */
[----:B------:R0:W4:Y:S01]  /*4540*/  @!P0 LDG.E.U16 R245, desc[UR6][R248.64] ;  /* 0x00000006f8f58981 */ /* 0x000122000c1e1500 */
[C---:B------:R-:W-:Y:S02]  /*4550*/  LOP3.LUT R216, R217.reuse, R216, RZ, 0x3c, !PT ;  /* 0x000000d8d9d87212 */ /* 0x040fe400078e3cff */
[----:B0-----:R-:W-:Y:S01]  /*4560*/  PRMT R248, RZ, 0x7610, R248 ;  /* 0x00007610fff87816 */ /* 0x001fe200000000f8 */
[----:B------:R-:W-:Y:S01]  /*4570*/  STS.U16 [R8+UR4+0x1900], R241 ;  /* 0x001900f108007988 */ /* 0x000fe20008000404 */
[----:B------:R-:W-:-:S03]  /*4580*/  LOP3.LUT R217, R217, R216, RZ, 0x3c, !PT ;  /* 0x000000d8d9d97212 */ /* 0x000fc600078e3cff */
[----:B------:R0:W-:Y:S04]  /*4590*/  STS.U16 [R8+UR4+0x1d00], R240 ;  /* 0x001d00f008007988 */ /* 0x0001e80008000404 */
[----:B------:R1:W5:Y:S01]  /*45a0*/  @!P0 LDG.E.U16 R248, desc[UR6][R250.64] ;  /* 0x00000006faf88981 */ /* 0x000362000c1e1500 */
[----:B------:R-:W-:Y:S01]  /*45b0*/  LOP3.LUT R209, R209, R208, RZ, 0x3c, !PT ;  /* 0x000000d0d1d17212 */ /* 0x000fe200078e3cff */
[----:B0-----:R-:W-:Y:S01]  /*45c0*/  IMAD.WIDE R240, R154, 0x2, R214 ;  /* 0x000000029af07825 */ /* 0x001fe200078e02d6 */
[----:B-1----:R-:W-:Y:S01]  /*45d0*/  PRMT R251, RZ, 0x7610, R251 ;  /* 0x00007610fffb7816 */ /* 0x002fe200000000fb */
[----:B------:R-:W-:Y:S01]  /*45e0*/  STS.U16 [R8+UR4+0x1100], R247 ;  /* 0x001100f708007988 */ /* 0x000fe20008000404 */
[----:B------:R-:W-:-:S03]  /*45f0*/  PRMT R252, RZ, 0x7610, R252 ;  /* 0x00007610fffc7816 */ /* 0x000fc600000000fc */
[----:B------:R-:W-:Y:S04]  /*4600*/  STS.U16 [R8+UR4+0x1500], R246 ;  /* 0x001500f608007988 */ /* 0x000fe80008000404 */
[----:B------:R0:W5:Y:S01]  /*4610*/  @!P0 LDG.E.U16 R251, desc[UR6][R240.64] ;  /* 0x00000006f0fb8981 */ /* 0x000162000c1e1500 */
[----:B------:R-:W-:-:S03]  /*4620*/  LOP3.LUT R208, R209, R208, RZ, 0x3c, !PT ;  /* 0x000000d0d1d07212 */ /* 0x000fc600078e3cff */
[----:B------:R1:W-:Y:S04]  /*4630*/  STS.U16 [R7+UR4+0x180], R219 ;  /* 0x000180db07007988 */ /* 0x0003e80008000404 */
[----:B------:R2:W-:Y:S01]  /*4640*/  STS.U16 [R7+UR4+0x580], R218 ;  /* 0x000580da07007988 */ /* 0x0005e20008000404 */
[----:B0-----:R-:W-:Y:S01]  /*4650*/  IMAD.WIDE R240, R154, 0x2, R216 ;  /* 0x000000029af07825 */ /* 0x001fe200078e02d8 */
[----:B------:R-:W-:-:S03]  /*4660*/  LOP3.LUT R211, R211, R210, RZ, 0x3c, !PT ;  /* 0x000000d2d3d37212 */ /* 0x000fc600078e3cff */
[--C-:B-1----:R-:W-:Y:S01]  /*4670*/  IMAD.MOV.U32 R219, RZ, RZ, R76.reuse ;  /* 0x000000ffffdb7224 */ /* 0x102fe200078e004c */
[----:B------:R0:W5:Y:S01]  /*4680*/  @!P0 LDG.E.U16 R252, desc[UR6][R240.64] ;  /* 0x00000006f0fc8981 */ /* 0x000162000c1e1500 */
[----:B--2---:R-:W-:Y:S01]  /*4690*/  IMAD.MOV.U32 R218, RZ, RZ, R77 ;  /* 0x000000ffffda7224 */ /* 0x004fe200078e004d */
[----:B------:R-:W-:Y:S02]  /*46a0*/  PRMT R76, RZ, 0x7610, R76 ;  /* 0x00007610ff4c7816 */ /* 0x000fe4000000004c */
[----:B------:R1:W-:Y:S01]  /*46b0*/  STS.U16 [R7+UR4+0x980], R213 ;  /* 0x000980d507007988 */ /* 0x0003e20008000404 */
[----:B------:R-:W-:Y:S01]  /*46c0*/  LOP3.LUT R209, R209, R208, RZ, 0x3c, !PT ;  /* 0x000000d0d1d17212 */ /* 0x000fe200078e3cff */
[----:B0-----:R-:W-:Y:S01]  /*46d0*/  IMAD.WIDE R240, R154, 0x2, R218 ;  /* 0x000000029af07825 */ /* 0x001fe200078e02da */
[----:B------:R-:W-:-:S03]  /*46e0*/  LOP3.LUT R210, R211, R210, RZ, 0x3c, !PT ;  /* 0x000000d2d3d27212 */ /* 0x000fc600078e3cff */
[----:B-1----:R-:W-:Y:S01]  /*46f0*/  IMAD.MOV.U32 R213, RZ, RZ, R205 ;  /* 0x000000ffffd57224 */ /* 0x002fe200078e00cd */
[----:B------:R-:W-:Y:S01]  /*4700*/  PRMT R249, RZ, 0x7610, R249 ;  /* 0x00007610fff97816 */ /* 0x000fe200000000f9 */
[----:B------:R0:W2:Y:S01]  /*4710*/  @!P0 LDG.E.U16 R76, desc[UR6][R240.64] ;  /* 0x00000006f04c8981 */ /* 0x0000a2000c1e1500 */
[----:B------:R-:W-:Y:S01]  /*4720*/  PRMT R77, RZ, 0x7610, R77 ;  /* 0x00007610ff4d7816 */ /* 0x000fe2000000004d */
[C---:B------:R-:W-:Y:S01]  /*4730*/  IMAD.WIDE R246, R154.reuse, 0x2, R208 ;  /* 0x000000029af67825 */ /* 0x040fe200078e02d0 */
[----:B------:R-:W-:Y:S02]  /*4740*/  LOP3.LUT R211, R211, R210, RZ, 0x3c, !PT ;  /* 0x000000d2d3d37212 */ /* 0x000fe400078e3cff */
[----:B------:R-:W-:Y:S02]  /*4750*/  PRMT R250, RZ, 0x7610, R250 ;  /* 0x00007610fffa7816 */ /* 0x000fe400000000fa */
[----:B------:R1:W2:Y:S01]  /*4760*/  @!P0 LDG.E.U16 R249, desc[UR6][R246.64] ;  /* 0x00000006f6f98981 */ /* 0x0002a2000c1e1500 */
[----:B0-----:R-:W-:-:S03]  /*4770*/  IMAD.WIDE R240, R154, 0x2, R212 ;  /* 0x000000029af07825 */ /* 0x001fc600078e02d4 */
[----:B------:R0:W-:Y:S04]  /*4780*/  STS.U16 [R7+UR4+0xd80], R47 ;  /* 0x000d802f07007988 */ /* 0x0001e80008000404 */
[----:B------:R0:W2:Y:S01]  /*4790*/  @!P0 LDG.E.U16 R77, desc[UR6][R240.64] ;  /* 0x00000006f04d8981 */ /* 0x0000a2000c1e1500 */
[----:B-1----:R-:W-:Y:S01]  /*47a0*/  IMAD.WIDE R246, R154, 0x2, R210 ;  /* 0x000000029af67825 */ /* 0x002fe200078e02d2 */
[----:B------:R-:W-:Y:S02]  /*47b0*/  LOP3.LUT R203, R203, R202, RZ, 0x3c, !PT ;  /* 0x000000cacbcb7212 */ /* 0x000fe400078e3cff */
[----:B0-----:R-:W-:Y:S02]  /*47c0*/  PRMT R47, RZ, 0x7610, R47 ;  /* 0x00007610ff2f7816 */ /* 0x001fe4000000002f */
[----:B------:R0:W2:Y:S01]  /*47d0*/  @!P0 LDG.E.U16 R250, desc[UR6][R246.64] ;  /* 0x00000006f6fa8981 */ /* 0x0000a2000c1e1500 */
[----:B------:R-:W-:-:S02]  /*47e0*/  IMAD.MOV.U32 R240, RZ, RZ, R97 ;  /* 0x000000fffff07224 */ /* 0x000fc400078e0061 */
[----:B------:R-:W-:Y:S01]  /*47f0*/  IMAD.MOV.U32 R241, RZ, RZ, R96 ;  /* 0x000000fffff17224 */ /* 0x000fe200078e0060 */
[C---:B------:R-:W-:Y:S01]  /*4800*/  LOP3.LUT R202, R203.reuse, R202, RZ, 0x3c, !PT ;  /* 0x000000cacbca7212 */ /* 0x040fe200078e3cff */
[C---:B------:R-:W-:Y:S01]  /*4810*/  IMAD.WIDE R96, R154.reuse, 0x2, R240 ;  /* 0x000000029a607825 */ /* 0x040fe200078e02f0 */
[----:B------:R1:W-:Y:S03]  /*4820*/  STS.U16 [R7+UR4+0x1180], R52 ;  /* 0x0011803407007988 */ /* 0x0003e60008000404 */
[----:B0-----:R-:W-:Y:S01]  /*4830*/  IMAD.MOV.U32 R246, RZ, RZ, R99 ;  /* 0x000000fffff67224 */ /* 0x001fe200078e0063 */
[----:B------:R0:W5:Y:S01]  /*4840*/  @!P0 LDG.E.U16 R47, desc[UR6][R96.64] ;  /* 0x00000006602f8981 */ /* 0x000162000c1e1500 */
[----:B------:R-:W-:Y:S01]  /*4850*/  IMAD.MOV.U32 R247, RZ, RZ, R98 ;  /* 0x000000fffff77224 */ /* 0x000fe200078e0062 */
[----:B------:R-:W-:Y:S02]  /*4860*/  LOP3.LUT R203, R203, R202, RZ, 0x3c, !PT ;  /* 0x000000cacbcb7212 */ /* 0x000fe400078e3cff */
[----:B-1----:R-:W-:Y:S01]  /*4870*/  PRMT R52, RZ, 0x7610, R52 ;  /* 0x00007610ff347816 */ /* 0x002fe20000000034 */
[----:B0-----:R-:W-:Y:S01]  /*4880*/  IMAD.WIDE R96, R154, 0x2, R246 ;  /* 0x000000029a607825 */ /* 0x001fe200078e02f6 */
[----:B------:R0:W-:Y:S01]  /*4890*/  STS.U16 [R7+UR4+0x1580], R57 ;  /* 0x0015803907007988 */ /* 0x0001e20008000404 */
[----:B------:R-:W-:-:S03]  /*48a0*/  LOP3.LUT R199, R199, R198, RZ, 0x3c, !PT ;  /* 0x000000c6c7c77212 */ /* 0x000fc600078e3cff */
[----:B------:R1:W2:Y:S01]  /*48b0*/  @!P0 LDG.E.U16 R52, desc[UR6][R96.64] ;  /* 0x0000000660348981 */ /* 0x0002a2000c1e1500 */
[----:B------:R-:W-:Y:S01]  /*48c0*/  IMAD.MOV.U32 R205, RZ, RZ, R204 ;  /* 0x000000ffffcd7224 */ /* 0x000fe200078e00cc */
[C---:B------:R-:W-:Y:S01]  /*48d0*/  LOP3.LUT R198, R199.reuse, R198, RZ, 0x3c, !PT ;  /* 0x000000c6c7c67212 */ /* 0x040fe200078e3cff */
[----:B------:R-:W-:Y:S01]  /*48e0*/  IMAD.MOV.U32 R204, RZ, RZ, R197 ;  /* 0x000000ffffcc7224 */ /* 0x000fe200078e00c5 */
[----:B0-----:R-:W-:Y:S01]  /*48f0*/  PRMT R57, RZ, 0x7610, R57 ;  /* 0x00007610ff397816 */ /* 0x001fe20000000039 */
[----:B-1----:R-:W-:Y:S01]  /*4900*/  IMAD.WIDE R96, R154, 0x2, R202 ;  /* 0x000000029a607825 */ /* 0x002fe200078e02ca */
[----:B------:R0:W-:Y:S01]  /*4910*/  STS.U16 [R7+UR4+0x1980], R62 ;  /* 0x0019803e07007988 */ /* 0x0001e20008000404 */
[----:B------:R-:W-:-:S03]  /*4920*/  LOP3.LUT R199, R199, R198, RZ, 0x3c, !PT ;  /* 0x000000c6c7c77212 */ /* 0x000fc600078e3cff */
[----:B------:R1:W2:Y:S01]  /*4930*/  @!P0 LDG.E.U16 R57, desc[UR6][R96.64] ;  /* 0x0000000660398981 */ /* 0x0002a2000c1e1500 */
[----:B0-----:R-:W-:Y:S01]  /*4940*/  PRMT R62, RZ, 0x7610, R62 ;  /* 0x00007610ff3e7816 */ /* 0x001fe2000000003e */
[----:B-1----:R-:W-:Y:S02]  /*4950*/  IMAD.WIDE R96, R154, 0x2, R204 ;  /* 0x000000029a607825 */ /* 0x002fe400078e02cc */
[----:B------:R0:W-:Y:S04]  /*4960*/  STS.U16 [R7+UR4+0x1d80], R71 ;  /* 0x001d804707007988 */ /* 0x0001e80008000404 */
[----:B------:R1:W2:Y:S01]  /*4970*/  @!P0 LDG.E.U16 R62, desc[UR6][R96.64] ;  /* 0x00000006603e8981 */ /* 0x0002a2000c1e1500 */
[----:B------:R-:W-:Y:S01]  /*4980*/  IMAD.MOV.U32 R197, RZ, RZ, R196 ;  /* 0x000000ffffc57224 */ /* 0x000fe200078e00c4 */
[----:B0-----:R-:W-:Y:S01]  /*4990*/  PRMT R71, RZ, 0x7610, R71 ;  /* 0x00007610ff477816 */ /* 0x001fe20000000047 */
[----:B------:R-:W-:-:S02]  /*49a0*/  IMAD.MOV.U32 R196, RZ, RZ, R194 ;  /* 0x000000ffffc47224 */ /* 0x000fc400078e00c2 */
[----:B-1----:R-:W-:Y:S01]  /*49b0*/  IMAD.WIDE R96, R154, 0x2, R198 ;  /* 0x000000029a607825 */ /* 0x002fe200078e02c6 */
[----:B------:R-:W-:-:S04]  /*49c0*/  LOP3.LUT R191, R191, R190, RZ, 0x3c, !PT ;  /* 0x000000bebfbf7212 */ /* 0x000fc800078e3cff */
[----:B------:R0:W2:Y:S01]  /*49d0*/  @!P0 LDG.E.U16 R71, desc[UR6][R96.64] ;  /* 0x0000000660478981 */ /* 0x0000a2000c1e1500 */
[----:B------:R-:W-:Y:S01]  /*49e0*/  IMAD.WIDE R98, R154, 0x2, R196 ;  /* 0x000000029a627825 */ /* 0x000fe200078e02c4 */
[----:B------:R-:W-:-:S03]  /*49f0*/  LOP3.LUT R190, R191, R190, RZ, 0x3c, !PT ;  /* 0x000000bebfbe7212 */ /* 0x000fc600078e3cff */
[----:B------:R-:W-:Y:S01]  /*4a00*/  IMAD.MOV.U32 R194, RZ, RZ, R157 ;  /* 0x000000ffffc27224 */ /* 0x000fe200078e009d */
[----:B0-----:R-:W-:Y:S02]  /*4a10*/  PRMT R96, RZ, 0x7610, R96 ;  /* 0x00007610ff607816 */ /* 0x001fe40000000060 */
[----:B------:R-:W-:Y:S02]  /*4a20*/  PRMT R97, RZ, 0x7610, R97 ;  /* 0x00007610ff617816 */ /* 0x000fe40000000061 */
[----:B------:R-:W-:Y:S02]  /*4a30*/  LOP3.LUT R191, R191, R190, RZ, 0x3c, !PT ;  /* 0x000000bebfbf7212 */ /* 0x000fe400078e3cff */
[----:B------:R0:W2:Y:S04]  /*4a40*/  @!P0 LDG.E.U16 R96, desc[UR6][R98.64] ;  /* 0x0000000662608981 */ /* 0x0000a8000c1e1500 */
[----:B------:R1:W-:Y:S01]  /*4a50*/  STS.U16 [R6+UR4+0x200], R236 ;  /* 0x000200ec06007988 */ /* 0x0003e20008000404 */
[----:B0-----:R-:W-:Y:S01]  /*4a60*/  IMAD.WIDE R98, R154, 0x2, R194 ;  /* 0x000000029a627825 */ /* 0x001fe200078e02c2 */
[----:B-1----:R-:W-:-:S04]  /*4a70*/  PRMT R236, RZ, 0x7610, R236 ;  /* 0x00007610ffec7816 */ /* 0x002fc800000000ec */
[----:B------:R0:W2:Y:S02]  /*4a80*/  @!P0 LDG.E.U16 R97, desc[UR6][R98.64] ;  /* 0x0000000662618981 */ /* 0x0000a4000c1e1500 */
[----:B0-----:R-:W-:-:S05]  /*4a90*/  IMAD.WIDE R98, R154, 0x2, R190 ;  /* 0x000000029a627825 */ /* 0x001fca00078e02be */
[----:B------:R-:W2:Y:S04]  /*4aa0*/  @!P0 LDG.E.U16 R236, desc[UR6][R98.64] ;  /* 0x0000000662ec8981 */ /* 0x000ea8000c1e1500 */
[----:B------:R-:W-:Y:S04]  /*4ab0*/  STS.U16 [R6+UR4+0x600], R232 ;  /* 0x000600e806007988 */ /* 0x000fe80008000404 */
        /* <DEDUP_REMOVED lines=31> */
[----:B---3--:R-:W-:Y:S04]  /*4cb0*/  STS.U16 [R10+UR4+0x2400], R226 ;  /* 0x002400e20a007988 */ /* 0x008fe80008000404 */
[----:B----4-:R-:W-:Y:S04]  /*4cc0*/  STS.U16 [R10+UR4+0x2800], R245 ;  /* 0x002800f50a007988 */ /* 0x010fe80008000404 */
[----:B-----5:R-:W-:Y:S04]  /*4cd0*/  STS.U16 [R10+UR4+0x2c00], R47 ;  /* 0x002c002f0a007988 */ /* 0x020fe80008000404 */
[----:B------:R-:W-:Y:S04]  /*4ce0*/  STS.U16 [R9+UR4+0x2080], R111 ;  /* 0x0020806f09007988 */ /* 0x000fe80008000404 */
[----:B------:R-:W-:Y:S04]  /*4cf0*/  STS.U16 [R9+UR4+0x2480], R227 ;  /* 0x002480e309007988 */ /* 0x000fe80008000404 */
[----:B------:R-:W-:Y:S04]  /*4d00*/  STS.U16 [R9+UR4+0x2880], R248 ;  /* 0x002880f809007988 */ /* 0x000fe80008000404 */
[----:B--2---:R-:W-:Y:S04]  /*4d10*/  STS.U16 [R9+UR4+0x2c80], R52 ;  /* 0x002c803409007988 */ /* 0x004fe80008000404 */
        /* <DEDUP_REMOVED lines=23> */
[----:B------:R-:W-:Y:S01]  /*4e90*/  STS.U16 [R3+UR4+0x2f80], R236 ;  /* 0x002f80ec03007988 */ /* 0x000fe20008000404 */
[----:B------:R-:W-:Y:S06]  /*4ea0*/  BAR.SYNC.DEFER_BLOCKING 0x0 ;  /* 0x0000000000007b1d */ /* 0x000fec0000010000 */
[----:B------:R-:W-:Y:S04]  /*4eb0*/  LDSM.16.MT88.4 R108, [R11+UR4] ;  /* 0x000000040b6c783b */ /* 0x000fe80008004200 */
[----:B------:R-:W0:Y:S04]  /*4ec0*/  LDSM.16.M88.4 R48, [R12+UR4+0x2400] ;  /* 0x002400040c30783b */ /* 0x000e280008000200 */
[----:B------:R-:W1:Y:S04]  /*4ed0*/  LDSM.16.M88.4 R44, [R12+UR4+0x2000] ;  /* 0x002000040c2c783b */ /* 0x000e680008000200 */
[----:B------:R-:W2:Y:S04]  /*4ee0*/  LDSM.16.MT88.4 R96, [R128+UR4] ;  /* 0x000000048060783b */ /* 0x000ea80008004200 */
[----:B------:R-:W3:Y:S04]  /*4ef0*/  LDSM.16.M88.4 R52, [R12+UR4+0x2800] ;  /* 0x002800040c34783b */ /* 0x000ee80008000200 */
[----:B------:R-:W4:Y:S04]  /*4f00*/  LDSM.16.M88.4 R56, [R12+UR4+0x2c00] ;  /* 0x002c00040c38783b */ /* 0x000f280008000200 */
[----:B------:R-:W5:Y:S01]  /*4f10*/  LDSM.16.MT88.4 R60, [R11+UR4+0x800] ;  /* 0x000800040b3c783b */ /* 0x000f620008004200 */
[C---:B0-----:R-:W-:Y:S03]  /*4f20*/  HMMA.16816.F32.BF16 R76, R108.reuse, R48, R64 ;  /* 0x000000306c4c723c */ /* 0x041fe60000041840 */
[----:B------:R-:W0:Y:S03]  /*4f30*/  LDSM.16.MT88.4 R64, [R128+UR4+0x800] ;  /* 0x000800048040783b */ /* 0x000e260008004200 */
[-C--:B-1----:R-:W-:Y:S06]  /*4f40*/  HMMA.16816.F32.BF16 R100, R108, R44.reuse, R100 ;  /* 0x0000002c6c64723c */ /* 0x082fec0000041864 */
[C---:B--2---:R-:W-:Y:S06]  /*4f50*/  HMMA.16816.F32.BF16 R80, R96.reuse, R44, R80 ;  /* 0x0000002c6050723c */ /* 0x044fec0000041850 */
[----:B------:R-:W-:Y:S06]  /*4f60*/  HMMA.16816.F32.BF16 R84, R96, R48, R84 ;  /* 0x000000306054723c */ /* 0x000fec0000041854 */
[C---:B---3--:R-:W-:Y:S06]  /*4f70*/  HMMA.16816.F32.BF16 R68, R108.reuse, R52, R104 ;  /* 0x000000346c44723c */ /* 0x048fec0000041868 */
[-C--:B----4-:R-:W-:Y:S06]  /*4f80*/  HMMA.16816.F32.BF16 R72, R108, R56.reuse, R72 ;  /* 0x000000386c48723c */ /* 0x090fec0000041848 */
[C---:B------:R-:W-:Y:S06]  /*4f90*/  HMMA.16816.F32.BF16 R92, R96.reuse, R56, R92 ;  /* 0x00000038605c723c */ /* 0x040fec000004185c */
[----:B------:R-:W-:Y:S01]  /*4fa0*/  HMMA.16816.F32.BF16 R88, R96, R52, R88 ;  /* 0x000000346058723c */ /* 0x000fe20000041858 */
[----:B------:R-:W-:Y:S05]  /*4fb0*/  LDSM.16.MT88.4 R96, [R11+UR4+0x1000] ;  /* 0x001000040b60783b */ /* 0x000fea0008004200 */
[C---:B-----5:R-:W-:Y:S06]  /*4fc0*/  HMMA.16816.F32.BF16 R100, R60.reuse, R46, R100 ;  /* 0x0000002e3c64723c */ /* 0x060fec0000041864 */
[----:B------:R-:W-:Y:S01]  /*4fd0*/  HMMA.16816.F32.BF16 R104, R60, R50, R76 ;  /* 0x000000323c68723c */ /* 0x000fe2000004184c */
[----:B------:R-:W-:Y:S05]  /*4fe0*/  LDSM.16.M88.4 R76, [R127+UR4+0x2000] ;  /* 0x002000047f4c783b */ /* 0x000fea0008000200 */
[C---:B0-----:R-:W-:Y:S01]  /*4ff0*/  HMMA.16816.F32.BF16 R80, R64.reuse, R46, R80 ;  /* 0x0000002e4050723c */ /* 0x041fe20000041850 */
[----:B------:R-:W0:Y:S05]  /*5000*/  LDSM.16.M88.4 R44, [R127+UR4+0x2c00] ;  /* 0x002c00047f2c783b */ /* 0x000e2a0008000200 */
[----:B------:R-:W-:Y:S01]  /*5010*/  HMMA.16816.F32.BF16 R84, R64, R50, R84 ;  /* 0x000000324054723c */ /* 0x000fe20000041854 */
[----:B------:R-:W1:Y:S05]  /*5020*/  LDSM.16.MT88.4 R48, [R128+UR4+0x1000] ;  /* 0x001000048030783b */ /* 0x000e6a0008004200 */
[C---:B------:R-:W-:Y:S01]  /*5030*/  HMMA.16816.F32.BF16 R108, R60.reuse, R54, R68 ;  /* 0x000000363c6c723c */ /* 0x040fe20000041844 */
[----:B------:R-:W2:Y:S05]  /*5040*/  LDSM.16.M88.4 R68, [R127+UR4+0x2400] ;  /* 0x002400047f44783b */ /* 0x000eaa0008000200 */
[-C--:B------:R-:W-:Y:S01]  /*5050*/  HMMA.16816.F32.BF16 R72, R60, R58.reuse, R72 ;  /* 0x0000003a3c48723c */ /* 0x080fe20000041848 */
[----:B------:R-:W3:Y:S05]  /*5060*/  LDSM.16.M88.4 R60, [R127+UR4+0x2800] ;  /* 0x002800047f3c783b */ /* 0x000eea0008000200 */
[----:B------:R-:W-:Y:S01]  /*5070*/  HMMA.16816.F32.BF16 R92, R64, R58, R92 ;  /* 0x0000003a405c723c */ /* 0x000fe2000004185c */
[----:B------:R-:W-:-:S04]  /*5080*/  IMAD.WIDE R52, R2, 0x2, R190 ;  /* 0x0000000202347825 */ /* 0x000fc800078e02be */
[----:B------:R-:W-:Y:S01]  /*5090*/  IMAD.WIDE R56, R2, 0x2, R202 ;  /* 0x0000000202387825 */ /* 0x000fe200078e02ca */
[----:B------:R-:W-:Y:S03]  /*50a0*/  HMMA.16816.F32.BF16 R88, R64, R54, R88 ;  /* 0x000000364058723c */ /* 0x000fe60000041858 */
[----:B------:R-:W-:Y:S02]  /*50b0*/  IMAD.MOV.U32 R191, RZ, RZ, R52 ;  /* 0x000000ffffbf7224 */ /* 0x000fe400078e0034 */
[----:B------:R-:W-:Y:S02]  /*50c0*/  IMAD.MOV.U32 R190, RZ, RZ, R53 ;  /* 0x000000ffffbe7224 */ /* 0x000fe400078e0035 */
[----:B------:R-:W-:Y:S02]  /*50d0*/  IMAD.MOV.U32 R203, RZ, RZ, R56 ;  /* 0x000000ffffcb7224 */ /* 0x000fe400078e0038 */
[----:B------:R-:W-:-:S02]  /*50e0*/  IMAD.MOV.U32 R202, RZ, RZ, R57 ;  /* 0x000000ffffca7224 */ /* 0x000fc400078e0039 */
[----:B------:R-:W-:-:S04]  /*50f0*/  IMAD.WIDE R52, R2, 0x2, R198 ;  /* 0x0000000202347825 */ /* 0x000fc800078e02c6 */
[----:B------:R-:W-:-:S04]  /*5100*/  IMAD.WIDE R56, R2, 0x2, R216 ;  /* 0x0000000202387825 */ /* 0x000fc800078e02d8 */
[----:B------:R-:W-:Y:S02]  /*5110*/  IMAD.MOV.U32 R199, RZ, RZ, R52 ;  /* 0x000000ffffc77224 */ /* 0x000fe400078e0034 */
[----:B------:R-:W-:Y:S02]  /*5120*/  IMAD.MOV.U32 R198, RZ, RZ, R53 ;  /* 0x000000ffffc67224 */ /* 0x000fe400078e0035 */
[----:B------:R-:W-:Y:S01]  /*5130*/  IMAD.MOV.U32 R217, RZ, RZ, R56 ;  /* 0x000000ffffd97224 */ /* 0x000fe200078e0038 */
[----:B------:R-:W4:Y:S01]  /*5140*/  LDSM.16.MT88.4 R52, [R11+UR4+0x1800] ;  /* 0x001800040b34783b */ /* 0x000f220008004200 */
[----:B------:R-:W-:-:S03]  /*5150*/  IMAD.MOV.U32 R216, RZ, RZ, R57 ;  /* 0x000000ffffd87224 */ /* 0x000fc600078e0039 */
[----:B------:R-:W5:Y:S01]  /*5160*/  LDSM.16.MT88.4 R56, [R128+UR4+0x1800] ;  /* 0x001800048038783b */ /* 0x000f620008004200 */
[-C--:B0-----:R-:W-:Y:S06]  /*5170*/  HMMA.16816.F32.BF16 R72, R96, R44.reuse, R72 ;  /* 0x0000002c6048723c */ /* 0x081fec0000041848 */
[----:B-1----:R-:W-:Y:S07]  /*5180*/  HMMA.16816.F32.BF16 R92, R48, R44, R92 ;  /* 0x0000002c305c723c */ /* 0x002fee000004185c */
[----:B------:R-:W-:-:S04]  /*5190*/  IMAD.WIDE R44, R2, 0x2, R192 ;  /* 0x00000002022c7825 */ /* 0x000fc800078e02c0 */
[----:B------:R-:W-:Y:S02]  /*51a0*/  IMAD.MOV.U32 R193, RZ, RZ, R44 ;  /* 0x000000ffffc17224 */ /* 0x000fe400078e002c */
[----:B------:R-:W-:Y:S02]  /*51b0*/  IMAD.MOV.U32 R192, RZ, RZ, R45 ;  /* 0x000000ffffc07224 */ /* 0x000fe400078e002d */
[C---:B------:R-:W-:Y:S01]  /*51c0*/  IMAD.WIDE R44, R2.reuse, 0x2, R186 ;  /* 0x00000002022c7825 */ /* 0x040fe200078e02ba */
[C---:B------:R-:W-:Y:S03]  /*51d0*/  HMMA.16816.F32.BF16 R80, R48.reuse, R76, R80 ;  /* 0x0000004c3050723c */ /* 0x040fe60000041850 */
[----:B------:R-:W-:Y:S02]  /*51e0*/  IMAD.MOV.U32 R187, RZ, RZ, R44 ;  /* 0x000000ffffbb7224 */ /* 0x000fe400078e002c */
[----:B------:R-:W-:Y:S01]  /*51f0*/  IMAD.MOV.U32 R186, RZ, RZ, R45 ;  /* 0x000000ffffba7224 */ /* 0x000fe200078e002d */
[----:B--2---:R-:W-:Y:S01]  /*5200*/  HMMA.16816.F32.BF16 R84, R48, R68, R84 ;  /* 0x000000443054723c */ /* 0x004fe20000041854 */
[----:B------:R-:W-:-:S05]  /*5210*/  IMAD.WIDE R44, R2, 0x2, R180 ;  /* 0x00000002022c7825 */ /* 0x000fca00078e02b4 */
[----:B---3--:R-:W-:Y:S01]  /*5220*/  HMMA.16816.F32.BF16 R88, R48, R60, R88 ;  /* 0x0000003c3058723c */ /* 0x008fe20000041858 */
[----:B------:R-:W-:Y:S02]  /*5230*/  IMAD.MOV.U32 R181, RZ, RZ, R44 ;  /* 0x000000ffffb57224 */ /* 0x000fe400078e002c */
[----:B------:R-:W-:-:S03]  /*5240*/  IMAD.MOV.U32 R180, RZ, RZ, R45 ;  /* 0x000000ffffb47224 */ /* 0x000fc600078e002d */
[----:B------:R-:W-:Y:S01]  /*5250*/  HMMA.16816.F32.BF16 R104, R96, R68, R104 ;  /* 0x000000446068723c */ /* 0x000fe20000041868 */
[----:B------:R-:W-:-:S05]  /*5260*/  IMAD.WIDE R48, R2, 0x2, R182 ;  /* 0x0000000202307825 */ /* 0x000fca00078e02b6 */
[----:B------:R-:W-:Y:S01]  /*5270*/  HMMA.16816.F32.BF16 R100, R96, R76, R100 ;  /* 0x0000004c6064723c */ /* 0x000fe20000041864 */
[----:B------:R-:W-:Y:S02]  /*5280*/  IMAD.MOV.U32 R183, RZ, RZ, R48 ;  /* 0x000000ffffb77224 */ /* 0x000fe400078e0030 */
[----:B------:R-:W-:-:S03]  /*5290*/  IMAD.MOV.U32 R182, RZ, RZ, R49 ;  /* 0x000000ffffb67224 */ /* 0x000fc600078e0031 */
[----:B------:R-:W-:Y:S01]  /*52a0*/  HMMA.16816.F32.BF16 R108, R96, R60, R108 ;  /* 0x0000003c606c723c */ /* 0x000fe2000004186c */
[----:B------:R-:W-:-:S04]  /*52b0*/  IMAD.WIDE R48, R2, 0x2, R178 ;  /* 0x0000000202307825 */ /* 0x000fc800078e02b2 */
[----:B------:R-:W-:-:S04]  /*52c0*/  IMAD.WIDE R44, R2, 0x2, R176 ;  /* 0x00000002022c7825 */ /* 0x000fc800078e02b0 */
[----:B------:R-:W-:Y:S02]  /*52d0*/  IMAD.MOV.U32 R179, RZ, RZ, R48 ;  /* 0x000000ffffb37224 */ /* 0x000fe400078e0030 */
[----:B------:R-:W-:Y:S02]  /*52e0*/  IMAD.MOV.U32 R178, RZ, RZ, R49 ;  /* 0x000000ffffb27224 */ /* 0x000fe400078e0031 */
[----:B------:R-:W-:Y:S02]  /*52f0*/  IMAD.MOV.U32 R177, RZ, RZ, R44 ;  /* 0x000000ffffb17224 */ /* 0x000fe400078e002c */
[----:B------:R-:W-:Y:S02]  /*5300*/  IMAD.MOV.U32 R176, RZ, RZ, R45 ;  /* 0x000000ffffb07224 */ /* 0x000fe400078e002d */
[----:B------:R-:W-:Y:S02]  /*5310*/  VIADD R153, R153, 0xffffffff ;  /* 0xffffffff99997836 */ /* 0x000fe40000000000 */
[----:B------:R-:W-:-:S04]  /*5320*/  IMAD.WIDE R48, R2, 0x2, R174 ;  /* 0x0000000202307825 */ /* 0x000fc800078e02ae */
[----:B------:R-:W-:Y:S01]  /*5330*/  IMAD.WIDE R44, R2, 0x2, R172 ;  /* 0x00000002022c7825 */ /* 0x000fe200078e02ac */
[----:B------:R-:W-:-:S03]  /*5340*/  ISETP.NE.U32.AND P0, PT, R153, RZ, PT ;  /* 0x000000ff9900720c */ /* 0x000fc60003f05070 */
[----:B------:R-:W-:Y:S02]  /*5350*/  IMAD.MOV.U32 R175, RZ, RZ, R48 ;  /* 0x000000ffffaf7224 */ /* 0x000fe400078e0030 */
[----:B------:R-:W-:Y:S02]  /*5360*/  IMAD.MOV.U32 R174, RZ, RZ, R49 ;  /* 0x000000ffffae7224 */ /* 0x000fe400078e0031 */
[----:B------:R-:W-:Y:S02]  /*5370*/  IMAD.MOV.U32 R173, RZ, RZ, R44 ;  /* 0x000000ffffad7224 */ /* 0x000fe400078e002c */
[----:B------:R-:W-:Y:S02]  /*5380*/  IMAD.MOV.U32 R172, RZ, RZ, R45 ;  /* 0x000000ffffac7224 */ /* 0x000fe400078e002d */
[----:B------:R-:W-:-:S04]  /*5390*/  IMAD.WIDE R48, R2, 0x2, R170 ;  /* 0x0000000202307825 */ /* 0x000fc800078e02aa */
[----:B------:R-:W-:-:S04]  /*53a0*/  IMAD.WIDE R44, R2, 0x2, R168 ;  /* 0x00000002022c7825 */ /* 0x000fc800078e02a8 */
[----:B------:R-:W-:Y:S02]  /*53b0*/  IMAD.MOV.U32 R171, RZ, RZ, R48 ;  /* 0x000000ffffab7224 */ /* 0x000fe400078e0030 */
[----:B------:R-:W-:Y:S02]  /*53c0*/  IMAD.MOV.U32 R170, RZ, RZ, R49 ;  /* 0x000000ffffaa7224 */ /* 0x000fe400078e0031 */
[----:B------:R-:W-:Y:S02]  /*53d0*/  IMAD.MOV.U32 R169, RZ, RZ, R44 ;  /* 0x000000ffffa97224 */ /* 0x000fe400078e002c */
[----:B------:R-:W-:Y:S02]  /*53e0*/  IMAD.MOV.U32 R168, RZ, RZ, R45 ;  /* 0x000000ffffa87224 */ /* 0x000fe400078e002d */
[----:B------:R-:W-:-:S04]  /*53f0*/  IMAD.WIDE R194, R2, 0x2, R194 ;  /* 0x0000000202c27825 */ /* 0x000fc800078e02c2 */
[----:B------:R-:W-:-:S04]  /*5400*/  IMAD.WIDE R66, R2, 0x2, R210 ;  /* 0x0000000202427825 */ /* 0x000fc800078e02d2 */
[----:B------:R-:W-:-:S04]  /*5410*/  IMAD.WIDE R64, R2, 0x2, R208 ;  /* 0x0000000202407825 */ /* 0x000fc800078e02d0 */
[----:B------:R-:W-:-:S04]  /*5420*/  IMAD.WIDE R48, R2, 0x2, R166 ;  /* 0x0000000202307825 */ /* 0x000fc800078e02a6 */
[C---:B------:R-:W-:Y:S01]  /*5430*/  IMAD.WIDE R44, R2.reuse, 0x2, R164 ;  /* 0x00000002022c7825 */ /* 0x040fe200078e02a4 */
[----:B----4-:R-:W-:Y:S03]  /*5440*/  HMMA.16816.F32.BF16 R72, R52, R46, R72 ;  /* 0x0000002e3448723c */ /* 0x010fe60000041848 */
[----:B------:R-:W-:-:S03]  /*5450*/  IMAD.WIDE R196, R2, 0x2, R196 ;  /* 0x0000000202c47825 */ /* 0x000fc600078e02c4 */
[----:B-----5:R-:W-:Y:S01]  /*5460*/  HMMA.16816.F32.BF16 R92, R56, R46, R92 ;  /* 0x0000002e385c723c */ /* 0x020fe2000004185c */
[----:B------:R-:W-:-:S04]  /*5470*/  IMAD.WIDE R204, R2, 0x2, R204 ;  /* 0x0000000202cc7825 */ /* 0x000fc800078e02cc */
[----:B------:R-:W-:Y:S02]  /*5480*/  IMAD.MOV.U32 R157, RZ, RZ, R194 ;  /* 0x000000ffff9d7224 */ /* 0x000fe400078e00c2 */
[----:B------:R-:W-:Y:S02]  /*5490*/  IMAD.MOV.U32 R211, RZ, RZ, R66 ;  /* 0x000000ffffd37224 */ /* 0x000fe400078e0042 */
[----:B------:R-:W-:Y:S02]  /*54a0*/  IMAD.MOV.U32 R210, RZ, RZ, R67 ;  /* 0x000000ffffd27224 */ /* 0x000fe400078e0043 */
[----:B------:R-:W-:Y:S02]  /*54b0*/  IMAD.MOV.U32 R209, RZ, RZ, R64 ;  /* 0x000000ffffd17224 */ /* 0x000fe400078e0040 */
[----:B------:R-:W-:Y:S02]  /*54c0*/  IMAD.MOV.U32 R208, RZ, RZ, R65 ;  /* 0x000000ffffd07224 */ /* 0x000fe400078e0041 */
[----:B------:R-:W-:Y:S01]  /*54d0*/  IMAD.MOV.U32 R167, RZ, RZ, R48 ;  /* 0x000000ffffa77224 */ /* 0x000fe200078e0030 */
[----:B------:R-:W-:Y:S01]  /*54e0*/  HMMA.16816.F32.BF16 R64, R52, R70, R104 ;  /* 0x000000463440723c */ /* 0x000fe20000041868 */
[----:B------:R-:W-:-:S02]  /*54f0*/  IMAD.MOV.U32 R166, RZ, RZ, R49 ;  /* 0x000000ffffa67224 */ /* 0x000fc400078e0031 */
[----:B------:R-:W-:Y:S02]  /*5500*/  IMAD.MOV.U32 R165, RZ, RZ, R44 ;  /* 0x000000ffffa57224 */ /* 0x000fe400078e002c */
[----:B------:R-:W-:Y:S01]  /*5510*/  IMAD.MOV.U32 R164, RZ, RZ, R45 ;  /* 0x000000ffffa47224 */ /* 0x000fe200078e002d */
[----:B------:R-:W-:Y:S01]  /*5520*/  HMMA.16816.F32.BF16 R100, R52, R78, R100 ;  /* 0x0000004e3464723c */ /* 0x000fe20000041864 */
[----:B------:R-:W-:Y:S02]  /*5530*/  IMAD.MOV.U32 R194, RZ, RZ, R196 ;  /* 0x000000ffffc27224 */ /* 0x000fe400078e00c4 */
[----:B------:R-:W-:-:S03]  /*5540*/  IMAD.WIDE R246, R2, 0x2, R246 ;  /* 0x0000000202f67825 */ /* 0x000fc600078e02f6 */
[----:B------:R-:W-:Y:S01]  /*5550*/  HMMA.16816.F32.BF16 R104, R52, R62, R108 ;  /* 0x0000003e3468723c */ /* 0x000fe2000004186c */
[----:B------:R-:W-:-:S04]  /*5560*/  IMAD.WIDE R240, R2, 0x2, R240 ;  /* 0x0000000202f07825 */ /* 0x000fc800078e02f0 */
[C---:B------:R-:W-:Y:S01]  /*5570*/  IMAD.WIDE R212, R2.reuse, 0x2, R212 ;  /* 0x0000000202d47825 */ /* 0x040fe200078e02d4 */
[----:B------:R-:W-:Y:S03]  /*5580*/  HMMA.16816.F32.BF16 R80, R56, R78, R80 ;  /* 0x0000004e3850723c */ /* 0x000fe60000041850 */
[----:B------:R-:W-:-:S03]  /*5590*/  IMAD.WIDE R218, R2, 0x2, R218 ;  /* 0x0000000202da7825 */ /* 0x000fc600078e02da */
[----:B------:R-:W-:Y:S01]  /*55a0*/  HMMA.16816.F32.BF16 R84, R56, R70, R84 ;  /* 0x000000463854723c */ /* 0x000fe20000041854 */
[----:B------:R-:W-:-:S04]  /*55b0*/  IMAD.WIDE R60, R2, 0x2, R206 ;  /* 0x00000002023c7825 */ /* 0x000fc800078e02ce */
[C---:B------:R-:W-:Y:S01]  /*55c0*/  IMAD.WIDE R48, R2.reuse, 0x2, R162 ;  /* 0x0000000202307825 */ /* 0x040fe200078e02a2 */
[----:B------:R-:W-:Y:S03]  /*55d0*/  HMMA.16816.F32.BF16 R88, R56, R62, R88 ;  /* 0x0000003e3858723c */ /* 0x000fe60000041858 */
[----:B------:R-:W-:-:S04]  /*55e0*/  IMAD.WIDE R46, R2, 0x2, R160 ;  /* 0x00000002022e7825 */ /* 0x000fc800078e02a0 */
[----:B------:R-:W-:-:S04]  /*55f0*/  IMAD.WIDE R44, R2, 0x2, R158 ;  /* 0x00000002022c7825 */ /* 0x000fc800078e029e */
[----:B------:R-:W-:Y:S02]  /*5600*/  IMAD.MOV.U32 R196, RZ, RZ, R197 ;  /* 0x000000ffffc47224 */ /* 0x000fe400078e00c5 */
[----:B------:R-:W-:Y:S02]  /*5610*/  IMAD.MOV.U32 R197, RZ, RZ, R204 ;  /* 0x000000ffffc57224 */ /* 0x000fe400078e00cc */
[----:B------:R-:W-:Y:S02]  /*5620*/  IMAD.MOV.U32 R204, RZ, RZ, R205 ;  /* 0x000000ffffcc7224 */ /* 0x000fe400078e00cd */
[----:B------:R-:W-:Y:S02]  /*5630*/  IMAD.MOV.U32 R99, RZ, RZ, R246 ;  /* 0x000000ffff637224 */ /* 0x000fe400078e00f6 */
[----:B------:R-:W-:Y:S02]  /*5640*/  IMAD.MOV.U32 R98, RZ, RZ, R247 ;  /* 0x000000ffff627224 */ /* 0x000fe400078e00f7 */
[----:B------:R-:W-:-:S02]  /*5650*/  IMAD.MOV.U32 R97, RZ, RZ, R240 ;  /* 0x000000ffff617224 */ /* 0x000fc400078e00f0 */
[----:B------:R-:W-:Y:S02]  /*5660*/  IMAD.MOV.U32 R96, RZ, RZ, R241 ;  /* 0x000000ffff607224 */ /* 0x000fe400078e00f1 */
[----:B------:R-:W-:Y:S02]  /*5670*/  IMAD.MOV.U32 R205, RZ, RZ, R213 ;  /* 0x000000ffffcd7224 */ /* 0x000fe400078e00d5 */
[----:B------:R-:W-:Y:S02]  /*5680*/  IMAD.MOV.U32 R77, RZ, RZ, R218 ;  /* 0x000000ffff4d7224 */ /* 0x000fe400078e00da */
[----:B------:R-:W-:Y:S02]  /*5690*/  IMAD.MOV.U32 R76, RZ, RZ, R219 ;  /* 0x000000ffff4c7224 */ /* 0x000fe400078e00db */
[----:B------:R-:W-:-:S04]  /*56a0*/  IMAD.WIDE R214, R2, 0x2, R214 ;  /* 0x0000000202d67825 */ /* 0x000fc800078e02d6 */
[----:B------:R-:W-:Y:S02]  /*56b0*/  IMAD.MOV.U32 R207, RZ, RZ, R60 ;  /* 0x000000ffffcf7224 */ /* 0x000fe400078e003c */
[----:B------:R-:W-:Y:S02]  /*56c0*/  IMAD.MOV.U32 R206, RZ, RZ, R61 ;  /* 0x000000ffffce7224 */ /* 0x000fe400078e003d */
[----:B------:R-:W-:-:S04]  /*56d0*/  IMAD.WIDE R188, R2, 0x2, R188 ;  /* 0x0000000202bc7825 */ /* 0x000fc800078e02bc */
[----:B------:R-:W-:-:S04]  /*56e0*/  IMAD.WIDE R184, R2, 0x2, R184 ;  /* 0x0000000202b87825 */ /* 0x000fc800078e02b8 */
[----:B------:R-:W-:Y:S02]  /*56f0*/  IMAD.MOV.U32 R163, RZ, RZ, R48 ;  /* 0x000000ffffa37224 */ /* 0x000fe400078e0030 */
[----:B------:R-:W-:Y:S02]  /*5700*/  IMAD.MOV.U32 R162, RZ, RZ, R49 ;  /* 0x000000ffffa27224 */ /* 0x000fe400078e0031 */
[----:B------:R-:W-:-:S04]  /*5710*/  IMAD.WIDE R200, R0, 0x2, R200 ;  /* 0x0000000200c87825 */ /* 0x000fc800078e02c8 */
[----:B------:R-:W-:Y:S02]  /*5720*/  IMAD.MOV.U32 R161, RZ, RZ, R46 ;  /* 0x000000ffffa17224 */ /* 0x000fe400078e002e */
[----:B------:R-:W-:Y:S02]  /*5730*/  IMAD.MOV.U32 R160, RZ, RZ, R47 ;  /* 0x000000ffffa07224 */ /* 0x000fe400078e002f */
[----:B------:R-:W-:Y:S02]  /*5740*/  IMAD.MOV.U32 R159, RZ, RZ, R44 ;  /* 0x000000ffff9f7224 */ /* 0x000fe400078e002c */
[----:B------:R-:W-:Y:S02]  /*5750*/  IMAD.MOV.U32 R249, RZ, RZ, R45 ;  /* 0x000000fffff97224 */ /* 0x000fe400078e002d */
[----:B------:R-:W-:Y:S01]  /*5760*/  VIADD R156, R156, 0xffffffc0 ;  /* 0xffffffc09c9c7836 */ /* 0x000fe20000000000 */
[----:B------:R-:W-:Y:S06]  /*5770*/  @P0 BRA `(.L_x_1) ;  /* 0xffffffd4008c0947 */ /* 0x000fec000383ffff */
[----:B------:R-:W-:Y:S02]  /*5780*/  F2FP.BF16.F32.PACK_AB R95, R95, R94 ;  /* 0x0000005e5f5f723e */ /* 0x000fe400000010ff */
[----:B------:R-:W-:Y:S02]  /*5790*/  F2FP.BF16.F32.PACK_AB R91, R91, R90 ;  /* 0x0000005a5b5b723e */ /* 0x000fe400000010ff */
[----:B------:R-:W-:Y:S02]  /*57a0*/  F2FP.BF16.F32.PACK_AB R87, R87, R86 ;  /* 0x000000565757723e */ /* 0x000fe400000010ff */
[----:B------:R-:W-:Y:S02]  /*57b0*/  F2FP.BF16.F32.PACK_AB R83, R83, R82 ;  /* 0x000000525353723e */ /* 0x000fe400000010ff */
[----:B------:R-:W-:Y:S02]  /*57c0*/  F2FP.BF16.F32.PACK_AB R94, R93, R92 ;  /* 0x0000005c5d5e723e */ /* 0x000fe400000010ff */
[----:B------:R-:W-:-:S02]  /*57d0*/  F2FP.BF16.F32.PACK_AB R90, R89, R88 ;  /* 0x00000058595a723e */ /* 0x000fc400000010ff */
        /* <DEDUP_REMOVED lines=9> */
[----:B------:R-:W-:-:S07]  /*5870*/  F2FP.BF16.F32.PACK_AB R80, R101, R100 ;  /* 0x000000646550723e */ /* 0x000fce00000010ff */
.L_x_0:
[----:B------:R-:W-:Y:S01]  /*5880*/  BAR.SYNC.DEFER_BLOCKING 0x0 ;  /* 0x0000000000007b1d */ /* 0x000fe20000010000 */
[C---:B------:R-:W-:Y:S01]  /*5890*/  IMAD.SHL.U32 R0, R20.reuse, 0x10, RZ ;  /* 0x0000001014007824 */ /* 0x040fe200078e00ff */
[----:B------:R-:W-:Y:S01]  /*58a0*/  LEA R155, R155, UR4, 0x4 ;  /* 0x000000049b9b7c11 */ /* 0x000fe2000f8e20ff */
[C---:B------:R-:W-:Y:S02]  /*58b0*/  IMAD.SHL.U32 R2, R20.reuse, 0x20, RZ ;  /* 0x0000002014027824 */ /* 0x040fe400078e00ff */
[----:B------:R-:W-:Y:S01]  /*58c0*/  IMAD.SHL.U32 R20, R20, 0x8, RZ ;  /* 0x0000000814147824 */ /* 0x000fe200078e00ff */
[----:B------:R-:W-:Y:S01]  /*58d0*/  LOP3.LUT R0, R0, 0xf0, RZ, 0xc0, !PT ;  /* 0x000000f000007812 */ /* 0x000fe200078ec0ff */
[----:B------:R-:W-:Y:S01]  /*58e0*/  ULDC.64 UR8, c[0x0][0x228] ;  /* 0x00008a0000087ab9 */ /* 0x000fe20000000a00 */
[----:B------:R-:W-:Y:S01]  /*58f0*/  LOP3.LUT R3, R2, 0x200, RZ, 0xc0, !PT ;  /* 0x0000020002037812 */ /* 0x000fe200078ec0ff */
[----:B------:R-:W-:Y:S01]  /*5900*/  VIADD R2, R19, 0x2 ;  /* 0x0000000213027836 */ /* 0x000fe20000000000 */
[----:B------:R-:W-:-:S02]  /*5910*/  LOP3.LUT R20, R20, 0x100, RZ, 0xc0, !PT ;  /* 0x0000010014147812 */ /* 0x000fc400078ec0ff */
[----:B------:R-:W-:Y:S01]  /*5920*/  IADD3 R3, R3, UR4, R0 ;  /* 0x0000000403037c10 */ /* 0x000fe2000fffe000 */
[----:B------:R-:W-:Y:S01]  /*5930*/  ULDC UR4, c[0x0][0x244] ;  /* 0x0000910000047ab9 */ /* 0x000fe20000000800 */
[C---:B------:R-:W-:Y:S01]  /*5940*/  ISETP.GE.AND P0, PT, R13.reuse, UR8, PT ;  /* 0x000000080d007c0c */ /* 0x040fe2000bf06270 */
[----:B------:R-:W-:Y:S01]  /*5950*/  IMAD R13, R13, UR4, RZ ;  /* 0x000000040d0d7c24 */ /* 0x000fe2000f8e02ff */
[----:B------:R-:W-:Y:S01]  /*5960*/  ULDC.64 UR4, c[0x0][0x220] ;  /* 0x0000880000047ab9 */ /* 0x000fe20000000a00 */
[----:B------:R-:W-:Y:S01]  /*5970*/  IMAD.IADD R22, R20, 0x1, R3 ;  /* 0x0000000114167824 */ /* 0x000fe200078e0203 */
[----:B------:R-:W-:Y:S01]  /*5980*/  ULDC UR8, c[0x0][0x248] ;  /* 0x0000920000087ab9 */ /* 0x000fe20000000800 */
[----:B------:R-:W-:Y:S01]  /*5990*/  VIADD R0, R19, 0x1 ;  /* 0x0000000113007836 */ /* 0x000fe20000000000 */
[----:B------:R-:W-:Y:S02]  /*59a0*/  LEA R29, P1, R13, UR4, 0x1 ;  /* 0x000000040d1d7c11 */ /* 0x000fe4000f8208ff */
[----:B------:R-:W-:Y:S01]  /*59b0*/  ISETP.LT.AND P5, PT, R2, UR9, !P0 ;  /* 0x0000000902007c0c */ /* 0x000fe2000c7a1270 */
[----:B------:R-:W-:Y:S01]  /*59c0*/  STSM.16.M88.4 [R22], R80 ;  /* 0x0000005016007844 */ /* 0x000fe20000000200 */
[----:B------:R-:W-:Y:S01]  /*59d0*/  BAR.SYNC.DEFER_BLOCKING 0x0 ;  /* 0x0000000000007b1d */ /* 0x000fe20000010000 */
[----:B------:R-:W-:Y:S01]  /*59e0*/  ISETP.LT.AND P2, PT, R0, UR9, !P0 ;  /* 0x0000000900007c0c */ /* 0x000fe2000c741270 */
[----:B------:R-:W-:Y:S01]  /*59f0*/  IMAD R0, R19, UR8, RZ ;  /* 0x0000000813007c24 */ /* 0x000fe2000f8e02ff */
[----:B------:R-:W-:-:S02]  /*5a00*/  LEA.HI.X.SX32 R31, R13, UR5, 0x1, P1 ;  /* 0x000000050d1f7c11 */ /* 0x000fc400088f0eff */
[----:B------:R-:W-:Y:S01]  /*5a10*/  ISETP.LT.AND P1, PT, R19, UR9, !P0 ;  /* 0x0000000913007c0c */ /* 0x000fe2000c721270 */
[C---:B------:R-:W-:Y:S01]  /*5a20*/  VIADD R13, R0.reuse, UR8 ;  /* 0x00000008000d7c36 */ /* 0x040fe20008000000 */
[C---:B------:R-:W-:Y:S02]  /*5a30*/  LEA R2, P6, R0.reuse, R29, 0x1 ;  /* 0x0000001d00027211 */ /* 0x040fe400078c08ff */
[----:B------:R-:W-:Y:S01]  /*5a40*/  ISETP.LT.AND P3, PT, R17, UR9, !P0 ;  /* 0x0000000911007c0c */ /* 0x000fe2000c761270 */
[----:B------:R-:W-:Y:S01]  /*5a50*/  VIADD R17, R19, 0x3 ;  /* 0x0000000313117836 */ /* 0x000fe20000000000 */
[----:B------:R-:W-:Y:S01]  /*5a60*/  LEA.HI.X.SX32 R3, R0, R31, 0x1, P6 ;  /* 0x0000001f00037211 */ /* 0x000fe200030f0eff */
[C---:B------:R-:W-:Y:S01]  /*5a70*/  VIADD R0, R13.reuse, UR8 ;  /* 0x000000080d007c36 */ /* 0x040fe20008000000 */
[----:B------:R-:W-:Y:S02]  /*5a80*/  LEA R12, P6, R13, R29, 0x1 ;  /* 0x0000001d0d0c7211 */ /* 0x000fe400078c08ff */
[----:B------:R-:W-:Y:S01]  /*5a90*/  ISETP.LT.AND P4, PT, R18, UR9, !P0 ;  /* 0x0000000912007c0c */ /* 0x000fe2000c781270 */
[----:B------:R-:W-:Y:S01]  /*5aa0*/  VIADD R18, R19, 0x4 ;  /* 0x0000000413127836 */ /* 0x000fe20000000000 */
[----:B------:R-:W-:-:S02]  /*5ab0*/  LEA.HI.X.SX32 R13, R13, R31, 0x1, P6 ;  /* 0x0000001f0d0d7211 */ /* 0x000fc400030f0eff */
[----:B------:R-:W-:Y:S01]  /*5ac0*/  LEA R20, P6, R0, R29, 0x1 ;  /* 0x0000001d00147211 */ /* 0x000fe200078c08ff */
[----:B------:R-:W0:Y:S01]  /*5ad0*/  LDS.128 R24, [R155] ;  /* 0x000000009b187984 */ /* 0x000e220000000c00 */
[----:B------:R-:W-:Y:S06]  /*5ae0*/  BAR.SYNC.DEFER_BLOCKING 0x0 ;  /* 0x0000000000007b1d */ /* 0x000fec0000010000 */
[----:B------:R-:W-:Y:S02]  /*5af0*/  STSM.16.M88.4 [R22], R84 ;  /* 0x0000005416007844 */ /* 0x000fe40000000200 */
[----:B------:R-:W-:Y:S01]  /*5b00*/  BAR.SYNC.DEFER_BLOCKING 0x0 ;  /* 0x0000000000007b1d */ /* 0x000fe20000010000 */
[----:B0-----:R-:W-:-:S05]  /*5b10*/  PRMT R21, R24, 0x7632, R21 ;  /* 0x0000763218157816 */ /* 0x001fca0000000015 */
[----:B------:R-:W0:Y:S02]  /*5b20*/  LDS.128 R8, [R155] ;  /* 0x000000009b087984 */ /* 0x000e240000000c00 */
[----:B------:R-:W-:Y:S06]  /*5b30*/  BAR.SYNC.DEFER_BLOCKING 0x0 ;  /* 0x0000000000007b1d */ /* 0x000fec0000010000 */
[----:B------:R-:W-:Y:S02]  /*5b40*/  STSM.16.M88.4 [R22], R88 ;  /* 0x0000005816007844 */ /* 0x000fe40000000200 */
[----:B------:R-:W-:Y:S06]  /*5b50*/  BAR.SYNC.DEFER_BLOCKING 0x0 ;  /* 0x0000000000007b1d */ /* 0x000fec0000010000 */
[----:B------:R-:W1:Y:S02]  /*5b60*/  LDS.128 R4, [R155] ;  /* 0x000000009b047984 */ /* 0x000e640000000c00 */
[----:B------:R-:W-:Y:S06]  /*5b70*/  BAR.SYNC.DEFER_BLOCKING 0x0 ;  /* 0x0000000000007b1d */ /* 0x000fec0000010000 */
[----:B------:R-:W-:Y:S02]  /*5b80*/  STSM.16.M88.4 [R22], R92 ;  /* 0x0000005c16007844 */ /* 0x000fe40000000200 */
[----:B------:R-:W-:Y:S06]  /*5b90*/  BAR.SYNC.DEFER_BLOCKING 0x0 ;  /* 0x0000000000007b1d */ /* 0x000fec0000010000 */
[----:B------:R2:W-:Y:S01]  /*5ba0*/  @P1 STG.E.U16 desc[UR6][R2.64], R24 ;  /* 0x0000001802001986 */ /* 0x0005e2000c101506 */
[----:B------:R-:W-:Y:S01]  /*5bb0*/  ISETP.LT.AND P1, PT, R17, UR9, !P0 ;  /* 0x0000000911007c0c */ /* 0x000fe2000c721270 */
[----:B------:R-:W-:-:S02]  /*5bc0*/  VIADD R17, R0, UR8 ;  /* 0x0000000800117c36 */ /* 0x000fc40008000000 */
[----:B------:R3:W-:Y:S01]  /*5bd0*/  @P2 STG.E.U16 desc[UR6][R12.64], R21 ;  /* 0x000000150c002986 */ /* 0x0007e2000c101506 */
[----:B------:R-:W-:Y:S02]  /*5be0*/  ISETP.LT.AND P2, PT, R18, UR9, !P0 ;  /* 0x0000000912007c0c */ /* 0x000fe4000c741270 */
[----:B------:R-:W-:Y:S01]  /*5bf0*/  PRMT R18, R25, 0x7632, R18 ;  /* 0x0000763219127816 */ /* 0x000fe20000000012 */
[----:B------:R-:W4:Y:S01]  /*5c00*/  LDS.128 R152, [R155] ;  /* 0x000000009b987984 */ /* 0x000f220000000c00 */
[----:B--2---:R-:W-:Y:S01]  /*5c10*/  VIADD R3, R19, 0x5 ;  /* 0x0000000513037836 */ /* 0x004fe20000000000 */
[----:B---3--:R-:W-:Y:S01]  /*5c20*/  LEA.HI.X.SX32 R21, R0, R31, 0x1, P6 ;  /* 0x0000001f00157211 */ /* 0x008fe200030f0eff */
[C---:B------:R-:W-:Y:S01]  /*5c30*/  VIADD R0, R17.reuse, UR8 ;  /* 0x0000000811007c36 */ /* 0x040fe20008000000 */
[----:B------:R-:W-:Y:S01]  /*5c40*/  LEA R2, P6, R17, R29, 0x1 ;  /* 0x0000001d11027211 */ /* 0x000fe200078c08ff */
[----:B------:R-:W-:Y:S02]  /*5c50*/  VIADD R12, R19, 0x6 ;  /* 0x00000006130c7836 */ /* 0x000fe40000000000 */
[----:B------:R2:W-:Y:S01]  /*5c60*/  @P5 STG.E.U16 desc[UR6][R20.64], R25 ;  /* 0x0000001914005986 */ /* 0x0005e2000c101506 */
[----:B------:R-:W-:Y:S01]  /*5c70*/  ISETP.LT.AND P5, PT, R3, UR9, !P0 ;  /* 0x0000000903007c0c */ /* 0x000fe2000c7a1270 */
[C---:B------:R-:W-:Y:S01]  /*5c80*/  VIADD R13, R0.reuse, UR8 ;  /* 0x00000008000d7c36 */ /* 0x040fe20008000000 */
[----:B------:R-:W-:Y:S01]  /*5c90*/  LEA.HI.X.SX32 R3, R17, R31, 0x1, P6 ;  /* 0x0000001f11037211 */ /* 0x000fe200030f0eff */
[----:B------:R-:W-:Y:S01]  /*5ca0*/  VIADD R17, R19, 0x7 ;  /* 0x0000000713117836 */ /* 0x000fe20000000000 */
[----:B------:R-:W-:-:S03]  /*5cb0*/  LEA R22, P6, R0, R29, 0x1 ;  /* 0x0000001d00167211 */ /* 0x000fc600078c08ff */
[----:B------:R3:W-:Y:S01]  /*5cc0*/  @P1 STG.E.U16 desc[UR6][R2.64], R18 ;  /* 0x0000001202001986 */ /* 0x0007e2000c101506 */
[----:B------:R-:W-:Y:S01]  /*5cd0*/  LEA.HI.X.SX32 R23, R0, R31, 0x1, P6 ;  /* 0x0000001f00177211 */ /* 0x000fe200030f0eff */
[C---:B------:R-:W-:Y:S01]  /*5ce0*/  VIADD R0, R13.reuse, UR8 ;  /* 0x000000080d007c36 */ /* 0x040fe20008000000 */
[----:B------:R-:W-:Y:S02]  /*5cf0*/  ISETP.LT.AND P1, PT, R12, UR9, !P0 ;  /* 0x000000090c007c0c */ /* 0x000fe4000c721270 */
[C---:B------:R-:W-:Y:S01]  /*5d00*/  LEA R12, P6, R13.reuse, R29, 0x1 ;  /* 0x0000001d0d0c7211 */ /* 0x040fe200078c08ff */
[----:B------:R-:W-:Y:S01]  /*5d10*/  @P2 STG.E.U16 desc[UR6][R22.64], R26 ;  /* 0x0000001a16002986 */ /* 0x000fe2000c101506 */
[----:B--2---:R-:W-:Y:S02]  /*5d20*/  PRMT R21, R26, 0x7632, R21 ;  /* 0x000076321a157816 */ /* 0x004fe40000000015 */
[----:B------:R-:W-:Y:S02]  /*5d30*/  LEA.HI.X.SX32 R13, R13, R31, 0x1, P6 ;  /* 0x0000001f0d0d7211 */ /* 0x000fe400030f0eff */
[----:B------:R-:W-:Y:S01]  /*5d40*/  ISETP.LT.AND P2, PT, R17, UR9, !P0 ;  /* 0x0000000911007c0c */ /* 0x000fe2000c741270 */
[C---:B---3--:R-:W-:Y:S01]  /*5d50*/  VIADD R3, R0.reuse, UR8 ;  /* 0x0000000800037c36 */ /* 0x048fe20008000000 */
[----:B------:R-:W-:Y:S01]  /*5d60*/  LEA R20, P6, R0, R29, 0x1 ;  /* 0x0000001d00147211 */ /* 0x000fe200078c08ff */
[----:B------:R-:W-:Y:S01]  /*5d70*/  VIADD R17, R19, 0x8 ;  /* 0x0000000813117836 */ /* 0x000fe20000000000 */
[----:B------:R2:W-:Y:S01]  /*5d80*/  @P5 STG.E.U16 desc[UR6][R12.64], R21 ;  /* 0x000000150c005986 */ /* 0x0005e2000c101506 */
[----:B------:R-:W-:-:S03]  /*5d90*/  PRMT R18, R27, 0x7632, R18 ;  /* 0x000076321b127816 */ /* 0x000fc60000000012 */
[----:B------:R-:W-:Y:S01]  /*5da0*/  ISETP.LT.AND P5, PT, R17, UR9, !P0 ;  /* 0x0000000911007c0c */ /* 0x000fe2000c7a1270 */
[----:B------:R-:W-:Y:S01]  /*5db0*/  VIADD R17, R19, 0x9 ;  /* 0x0000000913117836 */ /* 0x000fe20000000000 */
[----:B--2---:R-:W-:Y:S01]  /*5dc0*/  LEA.HI.X.SX32 R21, R0, R31, 0x1, P6 ;  /* 0x0000001f00157211 */ /* 0x004fe200030f0eff */
[C---:B------:R-:W-:Y:S01]  /*5dd0*/  VIADD R0, R3.reuse, UR8 ;  /* 0x0000000803007c36 */ /* 0x040fe20008000000 */
[----:B------:R-:W-:Y:S01]  /*5de0*/  LEA R2, P6, R3, R29, 0x1 ;  /* 0x0000001d03027211 */ /* 0x000fe200078c08ff */
[----:B------:R-:W-:Y:S02]  /*5df0*/  VIADD R12, R19, 0xa ;  /* 0x0000000a130c7836 */ /* 0x000fe40000000000 */
[----:B------:R2:W-:Y:S01]  /*5e00*/  @P1 STG.E.U16 desc[UR6][R20.64], R27 ;  /* 0x0000001b14001986 */ /* 0x0005e2000c101506 */
[----:B------:R-:W-:Y:S01]  /*5e10*/  LEA.HI.X.SX32 R3, R3, R31, 0x1, P6 ;  /* 0x0000001f03037211 */ /* 0x000fe200030f0eff */
[C---:B------:R-:W-:Y:S01]  /*5e20*/  VIADD R13, R0.reuse, UR8 ;  /* 0x00000008000d7c36 */ /* 0x040fe20008000000 */
[----:B------:R-:W-:-:S02]  /*5e30*/  LEA R22, P6, R0, R29, 0x1 ;  /* 0x0000001d00167211 */ /* 0x000fc400078c08ff */
[----:B------:R-:W-:Y:S01]  /*5e40*/  ISETP.LT.AND P1, PT, R17, UR9, !P0 ;  /* 0x0000000911007c0c */ /* 0x000fe2000c721270 */
[----:B------:R3:W-:Y:S01]  /*5e50*/  @P2 STG.E.U16 desc[UR6][R2.64], R18 ;  /* 0x0000001202002986 */ /* 0x0007e2000c101506 */
[----:B------:R-:W-:Y:S01]  /*5e60*/  LEA.HI.X.SX32 R23, R0, R31, 0x1, P6 ;  /* 0x0000001f00177211 */ /* 0x000fe200030f0eff */
[----:B------:R-:W-:Y:S01]  /*5e70*/  VIADD R0, R13, UR8 ;  /* 0x000000080d007c36 */ /* 0x000fe20008000000 */
[----:B------:R-:W-:Y:S01]  /*5e80*/  ISETP.LT.AND P2, PT, R12, UR9, !P0 ;  /* 0x000000090c007c0c */ /* 0x000fe2000c741270 */
[----:B------:R-:W-:Y:S01]  /*5e90*/  VIADD R17, R19, 0xb ;  /* 0x0000000b13117836 */ /* 0x000fe20000000000 */
[C---:B------:R-:W-:Y:S01]  /*5ea0*/  LEA R12, P6, R13.reuse, R29, 0x1 ;  /* 0x0000001d0d0c7211 */ /* 0x040fe200078c08ff */
[----:B0-----:R0:W-:Y:S01]  /*5eb0*/  @P5 STG.E.U16 desc[UR6][R22.64], R8 ;  /* 0x0000000816005986 */ /* 0x0011e2000c101506 */
[----:B--2---:R-:W-:Y:S02]  /*5ec0*/  PRMT R21, R8, 0x7632, R21 ;  /* 0x0000763208157816 */ /* 0x004fe40000000015 */
[----:B------:R-:W-:-:S02]  /*5ed0*/  LEA.HI.X.SX32 R13, R13, R31, 0x1, P6 ;  /* 0x0000001f0d0d7211 */ /* 0x000fc400030f0eff */
[C---:B------:R-:W-:Y:S01]  /*5ee0*/  LEA R20, P6, R0.reuse, R29, 0x1 ;  /* 0x0000001d00147211 */ /* 0x040fe200078c08ff */
[----:B---3--:R-:W-:Y:S01]  /*5ef0*/  VIADD R3, R0, UR8 ;  /* 0x0000000800037c36 */ /* 0x008fe20008000000 */
[----:B------:R-:W-:Y:S01]  /*5f00*/  ISETP.LT.AND P5, PT, R17, UR9, !P0 ;  /* 0x0000000911007c0c */ /* 0x000fe2000c7a1270 */
[C---:B------:R-:W-:Y:S01]  /*5f10*/  VIADD R17, R19.reuse, 0xc ;  /* 0x0000000c13117836 */ /* 0x040fe20000000000 */
[----:B------:R2:W-:Y:S01]  /*5f20*/  @P1 STG.E.U16 desc[UR6][R12.64], R21 ;  /* 0x000000150c001986 */ /* 0x0005e2000c101506 */
[----:B------:R-:W-:Y:S01]  /*5f30*/  PRMT R18, R10, 0x7632, R18 ;  /* 0x000076320a127816 */ /* 0x000fe20000000012 */
[----:B0-----:R-:W-:Y:S02]  /*5f40*/  VIADD R8, R19, 0xd ;  /* 0x0000000d13087836 */ /* 0x001fe40000000000 */
[----:B------:R-:W-:Y:S01]  /*5f50*/  ISETP.LT.AND P1, PT, R17, UR9, !P0 ;  /* 0x0000000911007c0c */ /* 0x000fe2000c721270 */
[----:B------:R-:W-:Y:S01]  /*5f60*/  VIADD R17, R19, 0x10 ;  /* 0x0000001013117836 */ /* 0x000fe20000000000 */
[----:B--2---:R-:W-:Y:S01]  /*5f70*/  LEA.HI.X.SX32 R21, R0, R31, 0x1, P6 ;  /* 0x0000001f00157211 */ /* 0x004fe200030f0eff */
[C---:B------:R-:W-:Y:S01]  /*5f80*/  VIADD R0, R3.reuse, UR8 ;  /* 0x0000000803007c36 */ /* 0x040fe20008000000 */
[----:B------:R-:W-:Y:S01]  /*5f90*/  LEA R2, P6, R3, R29, 0x1 ;  /* 0x0000001d03027211 */ /* 0x000fe200078c08ff */
[----:B------:R-:W-:Y:S01]  /*5fa0*/  VIADD R12, R19, 0xe ;  /* 0x0000000e130c7836 */ /* 0x000fe20000000000 */
[----:B------:R-:W-:Y:S01]  /*5fb0*/  PRMT R13, R9, 0x7632, R13 ;  /* 0x00007632090d7816 */ /* 0x000fe2000000000d */
[----:B------:R0:W-:Y:S01]  /*5fc0*/  @P2 STG.E.U16 desc[UR6][R20.64], R9 ;  /* 0x0000000914002986 */ /* 0x0001e2000c101506 */
[----:B------:R-:W-:-:S02]  /*5fd0*/  LEA.HI.X.SX32 R3, R3, R31, 0x1, P6 ;  /* 0x0000001f03037211 */ /* 0x000fc400030f0eff */
[----:B------:R-:W-:Y:S01]  /*5fe0*/  ISETP.LT.AND P2, PT, R8, UR9, !P0 ;  /* 0x0000000908007c0c */ /* 0x000fe2000c741270 */
[C---:B------:R-:W-:Y:S01]  /*5ff0*/  VIADD R8, R0.reuse, UR8 ;  /* 0x0000000800087c36 */ /* 0x040fe20008000000 */
[----:B------:R-:W-:Y:S01]  /*6000*/  LEA R22, P6, R0, R29, 0x1 ;  /* 0x0000001d00167211 */ /* 0x000fe200078c08ff */
[----:B------:R2:W-:Y:S01]  /*6010*/  @P5 STG.E.U16 desc[UR6][R2.64], R13 ;  /* 0x0000000d02005986 */ /* 0x0005e2000c101506 */
[----:B------:R-:W-:Y:S02]  /*6020*/  ISETP.LT.AND P5, PT, R12, UR9, !P0 ;  /* 0x000000090c007c0c */ /* 0x000fe4000c7a1270 */
[----:B------:R-:W-:Y:S01]  /*6030*/  LEA.HI.X.SX32 R23, R0, R31, 0x1, P6 ;  /* 0x0000001f00177211 */ /* 0x000fe200030f0eff */
[C---:B------:R-:W-:Y:S01]  /*6040*/  VIADD R0, R8.reuse, UR8 ;  /* 0x0000000808007c36 */ /* 0x040fe20008000000 */
[----:B------:R-:W-:Y:S01]  /*6050*/  LEA R12, P6, R8, R29, 0x1 ;  /* 0x0000001d080c7211 */ /* 0x000fe200078c08ff */
[----:B0-----:R-:W-:Y:S02]  /*6060*/  VIADD R9, R19, 0xf ;  /* 0x0000000f13097836 */ /* 0x001fe40000000000 */
[----:B------:R0:W-:Y:S03]  /*6070*/  @P1 STG.E.U16 desc[UR6][R22.64], R10 ;  /* 0x0000000a16001986 */ /* 0x0001e6000c101506 */
[----:B------:R-:W-:Y:S01]  /*6080*/  ISETP.LT.AND P1, PT, R9, UR9, !P0 ;  /* 0x0000000909007c0c */ /* 0x000fe2000c721270 */
[----:B--2---:R-:W-:Y:S01]  /*6090*/  VIADD R3, R0, UR8 ;  /* 0x0000000800037c36 */ /* 0x004fe20008000000 */
[----:B------:R-:W-:-:S02]  /*60a0*/  LEA.HI.X.SX32 R13, R8, R31, 0x1, P6 ;  /* 0x0000001f080d7211 */ /* 0x000fc400030f0eff */
[----:B------:R-:W-:-:S03]  /*60b0*/  LEA R8, P6, R0, R29, 0x1 ;  /* 0x0000001d00087211 */ /* 0x000fc600078c08ff */
[----:B------:R2:W-:Y:S01]  /*60c0*/  @P2 STG.E.U16 desc[UR6][R12.64], R18 ;  /* 0x000000120c002986 */ /* 0x0005e2000c101506 */
[----:B------:R-:W-:Y:S01]  /*60d0*/  LEA.HI.X.SX32 R9, R0, R31, 0x1, P6 ;  /* 0x0000001f00097211 */ /* 0x000fe200030f0eff */
[----:B0-----:R-:W-:Y:S01]  /*60e0*/  VIADD R10, R19, 0x11 ;  /* 0x00000011130a7836 */ /* 0x001fe20000000000 */
[C---:B------:R-:W-:Y:S01]  /*60f0*/  LEA R2, P6, R3.reuse, R29, 0x1 ;  /* 0x0000001d03027211 */ /* 0x040fe200078c08ff */
[----:B------:R-:W-:Y:S01]  /*6100*/  VIADD R0, R3, UR8 ;  /* 0x0000000803007c36 */ /* 0x000fe20008000000 */
[----:B------:R-:W-:Y:S01]  /*6110*/  ISETP.LT.AND P2, PT, R17, UR9, !P0 ;  /* 0x0000000911007c0c */ /* 0x000fe2000c741270 */
[----:B------:R0:W-:Y:S01]  /*6120*/  @P5 STG.E.U16 desc[UR6][R8.64], R11 ;  /* 0x0000000b08005986 */ /* 0x0001e2000c101506 */
[----:B------:R-:W-:Y:S01]  /*6130*/  LEA.HI.X.SX32 R3, R3, R31, 0x1, P6 ;  /* 0x0000001f03037211 */ /* 0x000fe200030f0eff */
[C---:B------:R-:W-:Y:S01]  /*6140*/  VIADD R17, R19.reuse, 0x16 ;  /* 0x0000001613117836 */ /* 0x040fe20000000000 */
[----:B------:R-:W-:Y:S01]  /*6150*/  ISETP.LT.AND P5, PT, R10, UR9, !P0 ;  /* 0x000000090a007c0c */ /* 0x000fe2000c7a1270 */
[C---:B------:R-:W-:Y:S01]  /*6160*/  VIADD R10, R0.reuse, UR8 ;  /* 0x00000008000a7c36 */ /* 0x040fe20008000000 */
[----:B------:R-:W-:Y:S01]  /*6170*/  LEA R20, P6, R0, R29, 0x1 ;  /* 0x0000001d00147211 */ /* 0x000fe200078c08ff */
[----:B--2---:R-:W-:Y:S01]  /*6180*/  VIADD R12, R19, 0x12 ;  /* 0x00000012130c7836 */ /* 0x004fe20000000000 */
[----:B------:R-:W-:-:S02]  /*6190*/  PRMT R13, R11, 0x7632, R13 ;  /* 0x000076320b0d7816 */ /* 0x000fc4000000000d */
[----:B------:R-:W-:Y:S01]  /*61a0*/  LEA.HI.X.SX32 R21, R0, R31, 0x1, P6 ;  /* 0x0000001f00157211 */ /* 0x000fe200030f0eff */
[----:B------:R-:W-:Y:S02]  /*61b0*/  VIADD R0, R10, UR8 ;  /* 0x000000080a007c36 */ /* 0x000fe40008000000 */
[----:B------:R2:W-:Y:S01]  /*61c0*/  @P1 STG.E.U16 desc[UR6][R2.64], R13 ;  /* 0x0000000d02001986 */ /* 0x0005e2000c101506 */
[----:B------:R-:W-:Y:S01]  /*61d0*/  ISETP.LT.AND P1, PT, R12, UR9, !P0 ;  /* 0x000000090c007c0c */ /* 0x000fe2000c721270 */
[----:B0-----:R-:W-:Y:S01]  /*61e0*/  VIADD R9, R19, 0x13 ;  /* 0x0000001313097836 */ /* 0x001fe20000000000 */
[----:B------:R-:W-:Y:S01]  /*61f0*/  LEA R12, P6, R10, R29, 0x1 ;  /* 0x0000001d0a0c7211 */ /* 0x000fe200078c08ff */
[----:B-1----:R0:W-:Y:S01]  /*6200*/  @P2 STG.E.U16 desc[UR6][R20.64], R4 ;  /* 0x0000000414002986 */ /* 0x0021e2000c101506 */
[----:B------:R-:W-:Y:S02]  /*6210*/  PRMT R11, R4, 0x7632, R11 ;  /* 0x00007632040b7816 */ /* 0x000fe4000000000b */
[----:B------:R-:W-:-:S02]  /*6220*/  ISETP.LT.AND P2, PT, R9, UR9, !P0 ;  /* 0x0000000909007c0c */ /* 0x000fc4000c741270 */
[----:B--2---:R-:W-:Y:S01]  /*6230*/  LEA.HI.X.SX32 R13, R10, R31, 0x1, P6 ;  /* 0x0000001f0a0d7211 */ /* 0x004fe200030f0eff */
[C---:B------:R-:W-:Y:S01]  /*6240*/  VIADD R10, R19.reuse, 0x14 ;  /* 0x00000014130a7836 */ /* 0x040fe20000000000 */
[C---:B------:R-:W-:Y:S01]  /*6250*/  LEA R8, P6, R0.reuse, R29, 0x1 ;  /* 0x0000001d00087211 */ /* 0x040fe200078c08ff */
[----:B------:R-:W-:Y:S02]  /*6260*/  VIADD R3, R19, 0x15 ;  /* 0x0000001513037836 */ /* 0x000fe40000000000 */
[----:B------:R1:W-:Y:S01]  /*6270*/  @P5 STG.E.U16 desc[UR6][R12.64], R11 ;  /* 0x0000000b0c005986 */ /* 0x0003e2000c101506 */
[C---:B------:R-:W-:Y:S01]  /*6280*/  LEA.HI.X.SX32 R9, R0.reuse, R31, 0x1, P6 ;  /* 0x0000001f00097211 */ /* 0x040fe200030f0eff */
[----:B------:R-:W-:Y:S01]  /*6290*/  VIADD R0, R0, UR8 ;  /* 0x0000000800007c36 */ /* 0x000fe20008000000 */
[----:B------:R-:W-:-:S03]  /*62a0*/  ISETP.LT.AND P5, PT, R10, UR9, !P0 ;  /* 0x000000090a007c0c */ /* 0x000fc6000c7a1270 */
[C---:B0-----:R-:W-:Y:S01]  /*62b0*/  VIADD R4, R0.reuse, UR8 ;  /* 0x0000000800047c36 */ /* 0x041fe20008000000 */
[C---:B------:R-:W-:Y:S01]  /*62c0*/  LEA R2, P6, R0.reuse, R29, 0x1 ;  /* 0x0000001d00027211 */ /* 0x040fe200078c08ff */
[----:B------:R0:W-:Y:S01]  /*62d0*/  @P1 STG.E.U16 desc[UR6][R8.64], R5 ;  /* 0x0000000508001986 */ /* 0x0001e2000c101506 */
[----:B------:R-:W-:Y:S02]  /*62e0*/  ISETP.LT.AND P1, PT, R3, UR9, !P0 ;  /* 0x0000000903007c0c */ /* 0x000fe4000c721270 */
[----:B------:R-:W-:Y:S01]  /*62f0*/  LEA.HI.X.SX32 R3, R0, R31, 0x1, P6 ;  /* 0x0000001f00037211 */ /* 0x000fe200030f0eff */
[C---:B------:R-:W-:Y:S01]  /*6300*/  VIADD R0, R4.reuse, UR8 ;  /* 0x0000000804007c36 */ /* 0x040fe20008000000 */
[C---:B------:R-:W-:Y:S02]  /*6310*/  LEA R10, P6, R4.reuse, R29, 0x1 ;  /* 0x0000001d040a7211 */ /* 0x040fe400078c08ff */
[----:B-1----:R-:W-:Y:S02]  /*6320*/  PRMT R13, R5, 0x7632, R13 ;  /* 0x00007632050d7816 */ /* 0x002fe4000000000d */
[----:B------:R-:W-:-:S02]  /*6330*/  LEA.HI.X.SX32 R11, R4, R31, 0x1, P6 ;  /* 0x0000001f040b7211 */ /* 0x000fc400030f0eff */
[C---:B------:R-:W-:Y:S01]  /*6340*/  LEA R4, P6, R0.reuse, R29, 0x1 ;  /* 0x0000001d00047211 */ /* 0x040fe200078c08ff */
[----:B0-----:R-:W-:Y:S01]  /*6350*/  VIADD R5, R19, 0x17 ;  /* 0x0000001713057836 */ /* 0x001fe20000000000 */
[----:B------:R0:W-:Y:S01]  /*6360*/  @P2 STG.E.U16 desc[UR6][R2.64], R13 ;  /* 0x0000000d02002986 */ /* 0x0001e2000c101506 */
[C---:B------:R-:W-:Y:S01]  /*6370*/  VIADD R8, R0.reuse, UR8 ;  /* 0x0000000800087c36 */ /* 0x040fe20008000000 */
[----:B------:R-:W-:Y:S01]  /*6380*/  ISETP.LT.AND P2, PT, R17, UR9, !P0 ;  /* 0x0000000911007c0c */ /* 0x000fe2000c741270 */
[----:B------:R-:W-:Y:S01]  /*6390*/  VIADD R9, R19, 0x18 ;  /* 0x0000001813097836 */ /* 0x000fe20000000000 */
[----:B------:R1:W-:Y:S01]  /*63a0*/  @P5 STG.E.U16 desc[UR6][R10.64], R6 ;  /* 0x000000060a005986 */ /* 0x0003e2000c101506 */
[----:B------:R-:W-:Y:S02]  /*63b0*/  ISETP.LT.AND P5, PT, R5, UR9, !P0 ;  /* 0x0000000905007c0c */ /* 0x000fe4000c7a1270 */
[----:B------:R-:W-:Y:S01]  /*63c0*/  LEA.HI.X.SX32 R5, R0, R31, 0x1, P6 ;  /* 0x0000001f00057211 */ /* 0x000fe200030f0eff */
[----:B------:R-:W-:Y:S01]  /*63d0*/  VIADD R0, R8, UR8 ;  /* 0x0000000808007c36 */ /* 0x000fe20008000000 */
[----:B0-----:R-:W-:-:S02]  /*63e0*/  PRMT R3, R6, 0x7632, R3 ;  /* 0x0000763206037816 */ /* 0x001fc40000000003 */
[----:B------:R-:W-:Y:S01]  /*63f0*/  LEA R2, P6, R8, R29, 0x1 ;  /* 0x0000001d08027211 */ /* 0x000fe200078c08ff */
[----:B-1----:R-:W-:Y:S02]  /*6400*/  VIADD R6, R0, UR8 ;  /* 0x0000000800067c36 */ /* 0x002fe40008000000 */
[----:B------:R0:W-:Y:S01]  /*6410*/  @P1 STG.E.U16 desc[UR6][R4.64], R3 ;  /* 0x0000000304001986 */ /* 0x0001e2000c101506 */
[----:B------:R-:W-:Y:S01]  /*6420*/  ISETP.LT.AND P1, PT, R9, UR9, !P0 ;  /* 0x0000000909007c0c */ /* 0x000fe2000c721270 */
[C---:B------:R-:W-:Y:S02]  /*6430*/  VIADD R10, R19.reuse, 0x19 ;  /* 0x00000019130a7836 */ /* 0x040fe40000000000 */
[----:B------:R-:W-:Y:S01]  /*6440*/  VIADD R19, R19, 0x1a ;  /* 0x0000001a13137836 */ /* 0x000fe20000000000 */
[----:B0-----:R-:W-:Y:S02]  /*6450*/  LEA.HI.X.SX32 R3, R8, R31, 0x1, P6 ;  /* 0x0000001f08037211 */ /* 0x001fe400030f0eff */
[----:B------:R-:W-:-:S02]  /*6460*/  LEA R8, P6, R0, R29, 0x1 ;  /* 0x0000001d00087211 */ /* 0x000fc400078c08ff */
[----:B------:R-:W-:Y:S01]  /*6470*/  PRMT R5, R7, 0x7632, R5 ;  /* 0x0000763207057816 */ /* 0x000fe20000000005 */
[----:B------:R4:W-:Y:S01]  /*6480*/  @P2 STG.E.U16 desc[UR6][R2.64], R7 ;  /* 0x0000000702002986 */ /* 0x0009e2000c101506 */
[----:B------:R-:W-:Y:S01]  /*6490*/  LEA.HI.X.SX32 R9, R0, R31, 0x1, P6 ;  /* 0x0000001f00097211 */ /* 0x000fe200030f0eff */
[----:B------:R-:W-:Y:S01]  /*64a0*/  VIADD R0, R6, UR8 ;  /* 0x0000000806007c36 */ /* 0x000fe20008000000 */
[----:B------:R-:W-:-:S03]  /*64b0*/  ISETP.LT.AND P2, PT, R10, UR9, !P0 ;  /* 0x000000090a007c0c */ /* 0x000fc6000c741270 */
[C---:B------:R-:W-:Y:S01]  /*64c0*/  VIADD R12, R0.reuse, UR8 ;  /* 0x00000008000c7c36 */ /* 0x040fe20008000000 */
[-C--:B------:R-:W-:Y:S01]  /*64d0*/  LEA R10, P6, R0, R29.reuse, 0x1 ;  /* 0x0000001d000a7211 */ /* 0x080fe200078c08ff */
[----:B------:R0:W-:Y:S01]  /*64e0*/  @P5 STG.E.U16 desc[UR6][R8.64], R5 ;  /* 0x0000000508005986 */ /* 0x0001e2000c101506 */
[----:B------:R-:W-:Y:S02]  /*64f0*/  LEA R4, P5, R6, R29, 0x1 ;  /* 0x0000001d06047211 */ /* 0x000fe400078a08ff */
[----:B------:R-:W-:Y:S01]  /*6500*/  LEA.HI.X.SX32 R11, R0, R31, 0x1, P6 ;  /* 0x0000001f000b7211 */ /* 0x000fe200030f0eff */
[----:B------:R-:W-:Y:S01]  /*6510*/  VIADD R0, R12, UR8 ;  /* 0x000000080c007c36 */ /* 0x000fe20008000000 */
[----:B----4-:R-:W-:-:S03]  /*6520*/  PRMT R3, R152, 0x7632, R3 ;  /* 0x0000763298037816 */ /* 0x010fc60000000003 */
[----:B0-----:R-:W-:Y:S01]  /*6530*/  VIADD R9, R0, UR8 ;  /* 0x0000000800097c36 */ /* 0x001fe20008000000 */
[----:B------:R-:W-:Y:S02]  /*6540*/  LEA.HI.X.SX32 R5, R6, R31, 0x1, P5 ;  /* 0x0000001f06057211 */ /* 0x000fe400028f0eff */
[----:B------:R-:W-:Y:S01]  /*6550*/  ISETP.LT.AND P5, PT, R19, UR9, !P0 ;  /* 0x0000000913007c0c */ /* 0x000fe2000c7a1270 */
[C---:B------:R-:W-:Y:S01]  /*6560*/  VIADD R13, R9.reuse, UR8 ;  /* 0x00000008090d7c36 */ /* 0x040fe20008000000 */
[-C--:B------:R-:W-:Y:S01]  /*6570*/  LEA R8, P6, R9, R29.reuse, 0x1 ;  /* 0x0000001d09087211 */ /* 0x080fe200078c08ff */
[----:B------:R0:W-:Y:S01]  /*6580*/  @P1 STG.E.U16 desc[UR6][R4.64], R152 ;  /* 0x0000009804001986 */ /* 0x0001e2000c101506 */
[----:B------:R-:W-:Y:S01]  /*6590*/  LEA R2, P1, R12, R29, 0x1 ;  /* 0x0000001d0c027211 */ /* 0x000fe200078208ff */
[----:B------:R-:W-:Y:S01]  /*65a0*/  VIADD R17, R13, UR8 ;  /* 0x000000080d117c36 */ /* 0x000fe20008000000 */
[----:B------:R-:W-:Y:S01]  /*65b0*/  LEA.HI.X.SX32 R9, R9, R31, 0x1, P6 ;  /* 0x0000001f09097211 */ /* 0x000fe200030f0eff */
[----:B------:R1:W-:Y:S01]  /*65c0*/  @P2 STG.E.U16 desc[UR6][R10.64], R3 ;  /* 0x000000030a002986 */ /* 0x0003e2000c101506 */
[----:B------:R-:W-:-:S04]  /*65d0*/  LEA R6, P2, R0, R29, 0x1 ;  /* 0x0000001d00067211 */ /* 0x000fc800078408ff */
[----:B------:R-:W-:Y:S01]  /*65e0*/  LEA.HI.X.SX32 R7, R0, R31, 0x1, P2 ;  /* 0x0000001f00077211 */ /* 0x000fe200010f0eff */
[----:B------:R-:W-:Y:S01]  /*65f0*/  VIADD R0, R17, UR8 ;  /* 0x0000000811007c36 */ /* 0x000fe20008000000 */
[----:B------:R-:W-:Y:S02]  /*6600*/  ISETP.LT.AND P2, PT, R16, UR9, !P0 ;  /* 0x0000000910007c0c */ /* 0x000fe4000c741270 */
[----:B0-----:R-:W-:Y:S02]  /*6610*/  LEA R4, P6, R13, R29, 0x1 ;  /* 0x0000001d0d047211 */ /* 0x001fe400078c08ff */
[----:B-1----:R-:W-:Y:S02]  /*6620*/  LEA.HI.X.SX32 R3, R12, R31, 0x1, P1 ;  /* 0x0000001f0c037211 */ /* 0x002fe400008f0eff */
[----:B------:R-:W-:Y:S02]  /*6630*/  LEA R10, P1, R17, R29, 0x1 ;  /* 0x0000001d110a7211 */ /* 0x000fe400078208ff */
[-C--:B------:R-:W-:Y:S01]  /*6640*/  LEA.HI.X.SX32 R5, R13, R31.reuse, 0x1, P6 ;  /* 0x0000001f0d057211 */ /* 0x080fe200030f0eff */
[----:B------:R0:W-:Y:S01]  /*6650*/  @P5 STG.E.U16 desc[UR6][R2.64], R153 ;  /* 0x0000009902005986 */ /* 0x0001e2000c101506 */
[----:B------:R-:W-:-:S02]  /*6660*/  LEA.HI.X.SX32 R11, R17, R31, 0x1, P1 ;  /* 0x0000001f110b7211 */ /* 0x000fc400008f0eff */
[----:B------:R-:W-:Y:S02]  /*6670*/  LEA R12, P6, R0, R29, 0x1 ;  /* 0x0000001d000c7211 */ /* 0x000fe400078c08ff */
[----:B------:R-:W-:Y:S02]  /*6680*/  ISETP.LT.AND P1, PT, R15, UR9, !P0 ;  /* 0x000000090f007c0c */ /* 0x000fe4000c721270 */
[----:B------:R-:W-:Y:S02]  /*6690*/  ISETP.LT.AND P0, PT, R14, UR9, !P0 ;  /* 0x000000090e007c0c */ /* 0x000fe4000c701270 */
[----:B------:R-:W-:Y:S02]  /*66a0*/  LEA.HI.X.SX32 R13, R0, R31, 0x1, P6 ;  /* 0x0000001f000d7211 */ /* 0x000fe400030f0eff */
[----:B------:R-:W-:Y:S02]  /*66b0*/  PRMT R0, R153, 0x7632, R0 ;  /* 0x0000763299007816 */ /* 0x000fe40000000000 */
[----:B0-----:R-:W-:-:S03]  /*66c0*/  PRMT R3, R154, 0x7632, R3 ;  /* 0x000076329a037816 */ /* 0x001fc60000000003 */
[----:B------:R0:W-:Y:S04]  /*66d0*/  @P4 STG.E.U16 desc[UR6][R6.64], R0 ;  /* 0x0000000006004986 */ /* 0x0001e8000c101506 */
[----:B------:R0:W-:Y:S04]  /*66e0*/  @P3 STG.E.U16 desc[UR6][R8.64], R154 ;  /* 0x0000009a08003986 */ /* 0x0001e8000c101506 */
[----:B------:R0:W-:Y:S04]  /*66f0*/  @P2 STG.E.U16 desc[UR6][R4.64], R3 ;  /* 0x0000000304002986 */ /* 0x0001e8000c101506 */
[----:B------:R0:W-:Y:S01]  /*6700*/  @P1 STG.E.U16 desc[UR6][R10.64], R155 ;  /* 0x0000009b0a001986 */ /* 0x0001e2000c101506 */
[----:B------:R-:W-:Y:S05]  /*6710*/  @!P0 EXIT ;  /* 0x000000000000894d */ /* 0x000fea0003800000 */
[----:B0-----:R-:W-:-:S05]  /*6720*/  PRMT R6, R155, 0x7632, R6 ;  /* 0x000076329b067816 */ /* 0x001fca0000000006 */
[----:B------:R-:W-:Y:S01]  /*6730*/  STG.E.U16 desc[UR6][R12.64], R6 ;  /* 0x000000060c007986 */ /* 0x000fe2000c101506 */
[----:B------:R-:W-:Y:S05]  /*6740*/  EXIT ;  /* 0x000000000000794d */ /* 0x000fea0003800000 */
.L_x_2:
[----:B------:R-:W-:-:S00]  /*6750*/  BRA `(.L_x_2) ;  /* 0xfffffffc00fc7947 */ /* 0x000fc0000383ffff */
[----:B------:R-:W-:-:S00]  /*6760*/  NOP ;  /* 0x0000000000007918 */ /* 0x000fc00000000000 */
        /* <DEDUP_REMOVED lines=9> */
.L_x_3:


//--------------------- .nv.shared.matmul_kernel  --------------------------
	.section	.nv.shared.matmul_kernel,"aw",@nobits
	.sectionflags	@""
	.align	16
	.zero		1024


//--------------------- .nv.shared.reserved.0     --------------------------
	.section	.nv.shared.reserved.0,"aw",@nobits
	.weak		__nv_reservedSMEM_offset_0_alias
	.size		__nv_reservedSMEM_offset_0_alias, 0, 0
	.other		__nv_reservedSMEM_offset_0_alias,@"STO_CUDA_RESERVED_SHARED STV_DEFAULT"
__nv_reservedSMEM_offset_0_alias:
	.zero		0


//--------------------- .nv.constant0.matmul_kernel --------------------------
	.section	.nv.constant0.matmul_kernel,"a",@progbits
	.sectionflags	@""
	.align	4
.nv.constant0.matmul_kernel:
	.zero		608


//--------------------- SYMBOLS --------------------------

	.type		.nv.reservedSmem.offset0,@object
	.size		.nv.reservedSmem.offset0,0x4
